//
// Generated by NVIDIA NVVM Compiler
//
// Compiler Build ID: CL-36424714
// Cuda compilation tools, release 13.0, V13.0.88
// Based on NVVM 20.0.0
//

.version 9.0
.target sm_100
.address_size 64

	// .globl	_Z20query_ball_point_gpuiiifiPKfS0_PiS1_

.visible .entry _Z20query_ball_point_gpuiiifiPKfS0_PiS1_(
	.param .u32 _Z20query_ball_point_gpuiiifiPKfS0_PiS1__param_0,
	.param .u32 _Z20query_ball_point_gpuiiifiPKfS0_PiS1__param_1,
	.param .u32 _Z20query_ball_point_gpuiiifiPKfS0_PiS1__param_2,
	.param .f32 _Z20query_ball_point_gpuiiifiPKfS0_PiS1__param_3,
	.param .u32 _Z20query_ball_point_gpuiiifiPKfS0_PiS1__param_4,
	.param .u64 .ptr .align 1 _Z20query_ball_point_gpuiiifiPKfS0_PiS1__param_5,
	.param .u64 .ptr .align 1 _Z20query_ball_point_gpuiiifiPKfS0_PiS1__param_6,
	.param .u64 .ptr .align 1 _Z20query_ball_point_gpuiiifiPKfS0_PiS1__param_7,
	.param .u64 .ptr .align 1 _Z20query_ball_point_gpuiiifiPKfS0_PiS1__param_8
)
{
	.reg .pred 	%p<25>;
	.reg .b32 	%r<78>;
	.reg .b32 	%f<16>;
	.reg .b64 	%rd<74>;

	ld.param.u32 	%r33, [_Z20query_ball_point_gpuiiifiPKfS0_PiS1__param_1];
	ld.param.u32 	%r34, [_Z20query_ball_point_gpuiiifiPKfS0_PiS1__param_2];
	ld.param.f32 	%f1, [_Z20query_ball_point_gpuiiifiPKfS0_PiS1__param_3];
	ld.param.u32 	%r35, [_Z20query_ball_point_gpuiiifiPKfS0_PiS1__param_4];
	ld.param.u64 	%rd17, [_Z20query_ball_point_gpuiiifiPKfS0_PiS1__param_5];
	ld.param.u64 	%rd19, [_Z20query_ball_point_gpuiiifiPKfS0_PiS1__param_7];
	ld.param.u64 	%rd20, [_Z20query_ball_point_gpuiiifiPKfS0_PiS1__param_8];
	cvta.to.global.u64 	%rd1, %rd20;
	mov.u32 	%r36, %ctaid.x;
	mul.lo.s32 	%r1, %r36, 3;
	mul.lo.s32 	%r2, %r1, %r33;
	mul.lo.s32 	%r3, %r34, %r36;
	cvt.s64.s32 	%rd2, %r3;
	mov.u32 	%r68, %tid.x;
	mov.u32 	%r5, %ntid.x;
	setp.ge.s32 	%p1, %r68, %r34;
	@%p1 bra 	$L__BB0_25;
	setp.gt.s32 	%p2, %r33, 0;
	setp.ne.s32 	%p3, %r35, 0;
	and.pred  	%p4, %p2, %p3;
	@%p4 bra 	$L__BB0_7;
	add.s32 	%r53, %r68, %r5;
	max.u32 	%r54, %r34, %r53;
	setp.lt.u32 	%p20, %r53, %r34;
	selp.u32 	%r55, 1, 0, %p20;
	add.s32 	%r56, %r53, %r55;
	sub.s32 	%r57, %r54, %r56;
	div.u32 	%r58, %r57, %r5;
	add.s32 	%r6, %r58, %r55;
	and.b32  	%r59, %r6, 3;
	setp.eq.s32 	%p21, %r59, 3;
	@%p21 bra 	$L__BB0_5;
	add.s32 	%r60, %r6, 1;
	and.b32  	%r61, %r60, 3;
	cvt.u64.u32 	%rd52, %r68;
	add.s64 	%rd53, %rd2, %rd52;
	shl.b64 	%rd54, %rd53, 2;
	add.s64 	%rd72, %rd1, %rd54;
	mul.wide.u32 	%rd4, %r5, 4;
	neg.s32 	%r67, %r61;
	mad.lo.s32 	%r68, %r5, %r61, %r68;
$L__BB0_4:
	.pragma "nounroll";
	mov.b32 	%r62, 0;
	st.global.u32 	[%rd72], %r62;
	add.s64 	%rd72, %rd72, %rd4;
	add.s32 	%r67, %r67, 1;
	setp.ne.s32 	%p22, %r67, 0;
	@%p22 bra 	$L__BB0_4;
$L__BB0_5:
	setp.lt.u32 	%p23, %r6, 3;
	@%p23 bra 	$L__BB0_25;
$L__BB0_6:
	cvt.u64.u32 	%rd55, %r68;
	add.s64 	%rd56, %rd55, %rd2;
	shl.b64 	%rd57, %rd56, 2;
	add.s64 	%rd58, %rd1, %rd57;
	mov.b32 	%r63, 0;
	st.global.u32 	[%rd58], %r63;
	add.s32 	%r64, %r68, %r5;
	cvt.u64.u32 	%rd59, %r64;
	add.s64 	%rd60, %rd59, %rd2;
	shl.b64 	%rd61, %rd60, 2;
	add.s64 	%rd62, %rd1, %rd61;
	st.global.u32 	[%rd62], %r63;
	add.s32 	%r65, %r64, %r5;
	cvt.u64.u32 	%rd63, %r65;
	add.s64 	%rd64, %rd63, %rd2;
	shl.b64 	%rd65, %rd64, 2;
	add.s64 	%rd66, %rd1, %rd65;
	st.global.u32 	[%rd66], %r63;
	add.s32 	%r66, %r65, %r5;
	cvt.u64.u32 	%rd67, %r66;
	add.s64 	%rd68, %rd67, %rd2;
	shl.b64 	%rd69, %rd68, 2;
	add.s64 	%rd70, %rd1, %rd69;
	st.global.u32 	[%rd70], %r63;
	add.s32 	%r68, %r66, %r5;
	setp.lt.s32 	%p24, %r68, %r34;
	@%p24 bra 	$L__BB0_6;
	bra.uni 	$L__BB0_25;
$L__BB0_7:
	cvta.to.global.u64 	%rd21, %rd19;
	mul.lo.s32 	%r37, %r3, %r35;
	mul.wide.s32 	%rd22, %r37, 4;
	add.s64 	%rd7, %rd21, %rd22;
	and.b32  	%r14, %r35, 7;
	and.b32  	%r15, %r35, 3;
	and.b32  	%r16, %r35, 2147483640;
	and.b32  	%r17, %r35, 1;
	neg.s32 	%r18, %r16;
	add.s64 	%rd8, %rd7, 16;
	mul.lo.s32 	%r38, %r1, %r34;
	cvt.s64.s32 	%rd9, %r38;
	cvt.s64.s32 	%rd10, %r2;
	cvta.to.global.u64 	%rd11, %rd17;
$L__BB0_8:
	ld.param.u64 	%rd71, [_Z20query_ball_point_gpuiiifiPKfS0_PiS1__param_6];
	mul.lo.s32 	%r40, %r68, 3;
	cvt.u64.u32 	%rd23, %r40;
	add.s64 	%rd24, %rd9, %rd23;
	cvta.to.global.u64 	%rd25, %rd71;
	shl.b64 	%rd26, %rd24, 2;
	add.s64 	%rd12, %rd25, %rd26;
	mul.lo.s32 	%r41, %r68, %r35;
	cvt.u64.u32 	%rd13, %r41;
	mov.b32 	%r71, 0;
	mov.u32 	%r77, %r71;
$L__BB0_9:
	ld.global.f32 	%f2, [%rd12];
	ld.global.f32 	%f3, [%rd12+4];
	ld.global.f32 	%f4, [%rd12+8];
	mul.lo.s32 	%r42, %r71, 3;
	cvt.u64.u32 	%rd27, %r42;
	add.s64 	%rd28, %rd10, %rd27;
	shl.b64 	%rd29, %rd28, 2;
	add.s64 	%rd30, %rd11, %rd29;
	ld.global.f32 	%f5, [%rd30];
	ld.global.f32 	%f6, [%rd30+4];
	ld.global.f32 	%f7, [%rd30+8];
	sub.f32 	%f8, %f2, %f5;
	sub.f32 	%f9, %f3, %f6;
	mul.f32 	%f10, %f9, %f9;
	fma.rn.f32 	%f11, %f8, %f8, %f10;
	sub.f32 	%f12, %f4, %f7;
	fma.rn.f32 	%f13, %f12, %f12, %f11;
	sqrt.rn.f32 	%f14, %f13;
	max.f32 	%f15, %f14, 0f1E3CE508;
	setp.geu.f32 	%p5, %f15, %f1;
	@%p5 bra 	$L__BB0_23;
	setp.lt.s32 	%p6, %r35, 1;
	setp.ne.s32 	%p7, %r77, 0;
	or.pred  	%p8, %p7, %p6;
	@%p8 bra 	$L__BB0_22;
	setp.lt.u32 	%p9, %r35, 8;
	mov.b32 	%r75, 0;
	@%p9 bra 	$L__BB0_14;
	shl.b64 	%rd31, %rd13, 2;
	add.s64 	%rd73, %rd8, %rd31;
	mov.u32 	%r73, %r18;
$L__BB0_13:
	.pragma "nounroll";
	st.global.u32 	[%rd73+-16], %r71;
	st.global.u32 	[%rd73+-12], %r71;
	st.global.u32 	[%rd73+-8], %r71;
	st.global.u32 	[%rd73+-4], %r71;
	st.global.u32 	[%rd73], %r71;
	st.global.u32 	[%rd73+4], %r71;
	st.global.u32 	[%rd73+8], %r71;
	st.global.u32 	[%rd73+12], %r71;
	add.s32 	%r73, %r73, 8;
	add.s64 	%rd73, %rd73, 32;
	setp.ne.s32 	%p10, %r73, 0;
	mov.u32 	%r75, %r16;
	@%p10 bra 	$L__BB0_13;
$L__BB0_14:
	setp.eq.s32 	%p11, %r14, 0;
	@%p11 bra 	$L__BB0_22;
	add.s32 	%r44, %r14, -1;
	setp.lt.u32 	%p12, %r44, 3;
	@%p12 bra 	$L__BB0_17;
	cvt.u32.u64 	%r45, %rd13;
	add.s32 	%r46, %r75, %r45;
	mul.wide.u32 	%rd32, %r46, 4;
	add.s64 	%rd33, %rd7, %rd32;
	st.global.u32 	[%rd33], %r71;
	cvt.u64.u32 	%rd34, %r75;
	add.s64 	%rd35, %rd34, %rd13;
	shl.b64 	%rd36, %rd35, 2;
	add.s64 	%rd37, %rd7, %rd36;
	st.global.u32 	[%rd37+4], %r71;
	st.global.u32 	[%rd37+8], %r71;
	st.global.u32 	[%rd37+12], %r71;
	add.s32 	%r75, %r75, 4;
$L__BB0_17:
	setp.eq.s32 	%p13, %r15, 0;
	@%p13 bra 	$L__BB0_22;
	setp.eq.s32 	%p14, %r15, 1;
	@%p14 bra 	$L__BB0_20;
	cvt.u32.u64 	%r47, %rd13;
	add.s32 	%r48, %r75, %r47;
	mul.wide.u32 	%rd38, %r48, 4;
	add.s64 	%rd39, %rd7, %rd38;
	st.global.u32 	[%rd39], %r71;
	cvt.u64.u32 	%rd40, %r75;
	add.s64 	%rd41, %rd40, %rd13;
	shl.b64 	%rd42, %rd41, 2;
	add.s64 	%rd43, %rd7, %rd42;
	st.global.u32 	[%rd43+4], %r71;
	add.s32 	%r75, %r75, 2;
$L__BB0_20:
	setp.eq.s32 	%p15, %r17, 0;
	@%p15 bra 	$L__BB0_22;
	cvt.u32.u64 	%r49, %rd13;
	add.s32 	%r50, %r75, %r49;
	mul.wide.u32 	%rd44, %r50, 4;
	add.s64 	%rd45, %rd7, %rd44;
	st.global.u32 	[%rd45], %r71;
$L__BB0_22:
	cvt.u32.u64 	%r51, %rd13;
	add.s32 	%r52, %r77, %r51;
	mul.wide.s32 	%rd46, %r52, 4;
	add.s64 	%rd47, %rd7, %rd46;
	st.global.u32 	[%rd47], %r71;
	add.s32 	%r77, %r77, 1;
$L__BB0_23:
	add.s32 	%r71, %r71, 1;
	setp.lt.s32 	%p16, %r71, %r33;
	setp.ne.s32 	%p17, %r77, %r35;
	and.pred  	%p18, %p16, %p17;
	@%p18 bra 	$L__BB0_9;
	cvt.u64.u32 	%rd48, %r68;
	add.s64 	%rd49, %rd48, %rd2;
	shl.b64 	%rd50, %rd49, 2;
	add.s64 	%rd51, %rd1, %rd50;
	st.global.u32 	[%rd51], %r77;
	add.s32 	%r68, %r68, %r5;
	setp.lt.s32 	%p19, %r68, %r34;
	@%p19 bra 	$L__BB0_8;
$L__BB0_25:
	ret;

}
	// .globl	_Z15group_point_gpuiiiiiPKfPKiPf
.visible .entry _Z15group_point_gpuiiiiiPKfPKiPf(
	.param .u32 _Z15group_point_gpuiiiiiPKfPKiPf_param_0,
	.param .u32 _Z15group_point_gpuiiiiiPKfPKiPf_param_1,
	.param .u32 _Z15group_point_gpuiiiiiPKfPKiPf_param_2,
	.param .u32 _Z15group_point_gpuiiiiiPKfPKiPf_param_3,
	.param .u32 _Z15group_point_gpuiiiiiPKfPKiPf_param_4,
	.param .u64 .ptr .align 1 _Z15group_point_gpuiiiiiPKfPKiPf_param_5,
	.param .u64 .ptr .align 1 _Z15group_point_gpuiiiiiPKfPKiPf_param_6,
	.param .u64 .ptr .align 1 _Z15group_point_gpuiiiiiPKfPKiPf_param_7
)
{
	.reg .pred 	%p<14>;
	.reg .b32 	%r<90>;
	.reg .b32 	%f<16>;
	.reg .b64 	%rd<94>;

	ld.param.u32 	%r48, [_Z15group_point_gpuiiiiiPKfPKiPf_param_1];
	ld.param.u32 	%r45, [_Z15group_point_gpuiiiiiPKfPKiPf_param_2];
	ld.param.u32 	%r46, [_Z15group_point_gpuiiiiiPKfPKiPf_param_3];
	ld.param.u32 	%r47, [_Z15group_point_gpuiiiiiPKfPKiPf_param_4];
	ld.param.u64 	%rd8, [_Z15group_point_gpuiiiiiPKfPKiPf_param_7];
	cvta.to.global.u64 	%rd1, %rd8;
	mov.u32 	%r49, %ctaid.x;
	mul.lo.s32 	%r50, %r48, %r49;
	mul.lo.s32 	%r51, %r50, %r45;
	cvt.s64.s32 	%rd2, %r51;
	mul.lo.s32 	%r52, %r47, %r46;
	mul.lo.s32 	%r1, %r52, %r49;
	mul.lo.s32 	%r53, %r1, %r45;
	cvt.s64.s32 	%rd3, %r53;
	mov.u32 	%r75, %tid.x;
	setp.ge.s32 	%p1, %r75, %r46;
	min.s32 	%r54, %r47, %r45;
	setp.lt.s32 	%p2, %r54, 1;
	or.pred  	%p3, %p2, %p1;
	@%p3 bra 	$L__BB1_16;
	and.b32  	%r3, %r45, 7;
	and.b32  	%r4, %r45, 2147483640;
	cvt.s64.s32 	%rd4, %r1;
$L__BB1_2:
	mov.b32 	%r76, 0;
$L__BB1_3:
	ld.param.u64 	%rd93, [_Z15group_point_gpuiiiiiPKfPKiPf_param_6];
	setp.lt.u32 	%p4, %r45, 8;
	mad.lo.s32 	%r57, %r75, %r47, %r76;
	cvt.u64.u32 	%rd9, %r57;
	add.s64 	%rd10, %rd9, %rd4;
	cvta.to.global.u64 	%rd11, %rd93;
	shl.b64 	%rd12, %rd10, 2;
	add.s64 	%rd13, %rd11, %rd12;
	ld.global.u32 	%r58, [%rd13];
	mul.lo.s32 	%r7, %r58, %r45;
	mul.lo.s32 	%r78, %r57, %r45;
	mov.b32 	%r88, 0;
	@%p4 bra 	$L__BB1_6;
	and.b32  	%r59, %r45, 2147483640;
	neg.s32 	%r86, %r59;
	add.s32 	%r85, %r78, 1;
	add.s32 	%r84, %r78, 2;
	add.s32 	%r83, %r78, 3;
	add.s32 	%r82, %r78, 4;
	add.s32 	%r81, %r78, 5;
	add.s32 	%r80, %r78, 6;
	add.s32 	%r79, %r78, 7;
	mov.u32 	%r77, %r7;
$L__BB1_5:
	.pragma "nounroll";
	ld.param.u64 	%rd91, [_Z15group_point_gpuiiiiiPKfPKiPf_param_5];
	cvt.s64.s32 	%rd14, %r85;
	add.s64 	%rd15, %rd3, %rd14;
	shl.b64 	%rd16, %rd15, 2;
	add.s64 	%rd17, %rd1, %rd16;
	cvt.s64.s32 	%rd18, %r84;
	add.s64 	%rd19, %rd3, %rd18;
	shl.b64 	%rd20, %rd19, 2;
	add.s64 	%rd21, %rd1, %rd20;
	cvt.s64.s32 	%rd22, %r83;
	add.s64 	%rd23, %rd3, %rd22;
	shl.b64 	%rd24, %rd23, 2;
	add.s64 	%rd25, %rd1, %rd24;
	cvt.s64.s32 	%rd26, %r82;
	add.s64 	%rd27, %rd3, %rd26;
	shl.b64 	%rd28, %rd27, 2;
	add.s64 	%rd29, %rd1, %rd28;
	cvt.s64.s32 	%rd30, %r81;
	add.s64 	%rd31, %rd3, %rd30;
	shl.b64 	%rd32, %rd31, 2;
	add.s64 	%rd33, %rd1, %rd32;
	cvt.s64.s32 	%rd34, %r80;
	add.s64 	%rd35, %rd3, %rd34;
	shl.b64 	%rd36, %rd35, 2;
	add.s64 	%rd37, %rd1, %rd36;
	cvt.s64.s32 	%rd38, %r79;
	add.s64 	%rd39, %rd3, %rd38;
	shl.b64 	%rd40, %rd39, 2;
	add.s64 	%rd41, %rd1, %rd40;
	cvt.s64.s32 	%rd42, %r78;
	add.s64 	%rd43, %rd3, %rd42;
	shl.b64 	%rd44, %rd43, 2;
	add.s64 	%rd45, %rd1, %rd44;
	cvt.s64.s32 	%rd46, %r77;
	add.s64 	%rd47, %rd2, %rd46;
	shl.b64 	%rd48, %rd47, 2;
	cvta.to.global.u64 	%rd49, %rd91;
	add.s64 	%rd50, %rd49, %rd48;
	ld.global.f32 	%f1, [%rd50];
	st.global.f32 	[%rd45], %f1;
	ld.global.f32 	%f2, [%rd50+4];
	st.global.f32 	[%rd17], %f2;
	ld.global.f32 	%f3, [%rd50+8];
	st.global.f32 	[%rd21], %f3;
	ld.global.f32 	%f4, [%rd50+12];
	st.global.f32 	[%rd25], %f4;
	ld.global.f32 	%f5, [%rd50+16];
	st.global.f32 	[%rd29], %f5;
	ld.global.f32 	%f6, [%rd50+20];
	st.global.f32 	[%rd33], %f6;
	ld.global.f32 	%f7, [%rd50+24];
	st.global.f32 	[%rd37], %f7;
	ld.global.f32 	%f8, [%rd50+28];
	st.global.f32 	[%rd41], %f8;
	add.s32 	%r86, %r86, 8;
	add.s32 	%r85, %r85, 8;
	add.s32 	%r84, %r84, 8;
	add.s32 	%r83, %r83, 8;
	add.s32 	%r82, %r82, 8;
	add.s32 	%r81, %r81, 8;
	add.s32 	%r80, %r80, 8;
	add.s32 	%r79, %r79, 8;
	add.s32 	%r78, %r78, 8;
	add.s32 	%r77, %r77, 8;
	setp.ne.s32 	%p5, %r86, 0;
	mov.u32 	%r88, %r4;
	@%p5 bra 	$L__BB1_5;
$L__BB1_6:
	setp.eq.s32 	%p6, %r3, 0;
	@%p6 bra 	$L__BB1_14;
	ld.param.u64 	%rd92, [_Z15group_point_gpuiiiiiPKfPKiPf_param_5];
	mad.lo.s32 	%r60, %r75, %r47, %r76;
	mul.lo.s32 	%r38, %r60, %r45;
	cvta.to.global.u64 	%rd5, %rd92;
	add.s32 	%r61, %r3, -1;
	setp.lt.u32 	%p7, %r61, 3;
	@%p7 bra 	$L__BB1_9;
	add.s32 	%r62, %r88, %r7;
	cvt.s64.s32 	%rd51, %r62;
	add.s64 	%rd52, %rd51, %rd2;
	shl.b64 	%rd53, %rd52, 2;
	add.s64 	%rd54, %rd5, %rd53;
	ld.global.f32 	%f9, [%rd54];
	add.s32 	%r63, %r88, %r38;
	cvt.s64.s32 	%rd55, %r63;
	add.s64 	%rd56, %rd55, %rd3;
	shl.b64 	%rd57, %rd56, 2;
	add.s64 	%rd58, %rd1, %rd57;
	st.global.f32 	[%rd58], %f9;
	ld.global.f32 	%f10, [%rd54+4];
	add.s32 	%r64, %r63, 1;
	cvt.s64.s32 	%rd59, %r64;
	add.s64 	%rd60, %rd59, %rd3;
	shl.b64 	%rd61, %rd60, 2;
	add.s64 	%rd62, %rd1, %rd61;
	st.global.f32 	[%rd62], %f10;
	ld.global.f32 	%f11, [%rd54+8];
	add.s32 	%r65, %r63, 2;
	cvt.s64.s32 	%rd63, %r65;
	add.s64 	%rd64, %rd63, %rd3;
	shl.b64 	%rd65, %rd64, 2;
	add.s64 	%rd66, %rd1, %rd65;
	st.global.f32 	[%rd66], %f11;
	ld.global.f32 	%f12, [%rd54+12];
	add.s32 	%r66, %r63, 3;
	cvt.s64.s32 	%rd67, %r66;
	add.s64 	%rd68, %rd67, %rd3;
	shl.b64 	%rd69, %rd68, 2;
	add.s64 	%rd70, %rd1, %rd69;
	st.global.f32 	[%rd70], %f12;
	add.s32 	%r88, %r88, 4;
$L__BB1_9:
	and.b32  	%r67, %r45, 3;
	setp.eq.s32 	%p8, %r67, 0;
	@%p8 bra 	$L__BB1_14;
	setp.eq.s32 	%p9, %r67, 1;
	@%p9 bra 	$L__BB1_12;
	add.s32 	%r68, %r88, %r7;
	cvt.s64.s32 	%rd71, %r68;
	add.s64 	%rd72, %rd71, %rd2;
	shl.b64 	%rd73, %rd72, 2;
	add.s64 	%rd74, %rd5, %rd73;
	ld.global.f32 	%f13, [%rd74];
	add.s32 	%r69, %r88, %r38;
	cvt.s64.s32 	%rd75, %r69;
	add.s64 	%rd76, %rd75, %rd3;
	shl.b64 	%rd77, %rd76, 2;
	add.s64 	%rd78, %rd1, %rd77;
	st.global.f32 	[%rd78], %f13;
	ld.global.f32 	%f14, [%rd74+4];
	add.s32 	%r70, %r69, 1;
	cvt.s64.s32 	%rd79, %r70;
	add.s64 	%rd80, %rd79, %rd3;
	shl.b64 	%rd81, %rd80, 2;
	add.s64 	%rd82, %rd1, %rd81;
	st.global.f32 	[%rd82], %f14;
	add.s32 	%r88, %r88, 2;
$L__BB1_12:
	and.b32  	%r71, %r45, 1;
	setp.eq.b32 	%p10, %r71, 1;
	not.pred 	%p11, %p10;
	@%p11 bra 	$L__BB1_14;
	add.s32 	%r72, %r88, %r7;
	cvt.s64.s32 	%rd83, %r72;
	add.s64 	%rd84, %rd83, %rd2;
	shl.b64 	%rd85, %rd84, 2;
	add.s64 	%rd86, %rd5, %rd85;
	ld.global.f32 	%f15, [%rd86];
	add.s32 	%r73, %r88, %r38;
	cvt.s64.s32 	%rd87, %r73;
	add.s64 	%rd88, %rd87, %rd3;
	shl.b64 	%rd89, %rd88, 2;
	add.s64 	%rd90, %rd1, %rd89;
	st.global.f32 	[%rd90], %f15;
$L__BB1_14:
	add.s32 	%r76, %r76, 1;
	setp.ne.s32 	%p12, %r76, %r47;
	@%p12 bra 	$L__BB1_3;
	mov.u32 	%r74, %ntid.x;
	add.s32 	%r75, %r75, %r74;
	setp.lt.s32 	%p13, %r75, %r46;
	@%p13 bra 	$L__BB1_2;
$L__BB1_16:
	ret;

}
	// .globl	_Z20group_point_grad_gpuiiiiiPKfPKiPf
.visible .entry _Z20group_point_grad_gpuiiiiiPKfPKiPf(
	.param .u32 _Z20group_point_grad_gpuiiiiiPKfPKiPf_param_0,
	.param .u32 _Z20group_point_grad_gpuiiiiiPKfPKiPf_param_1,
	.param .u32 _Z20group_point_grad_gpuiiiiiPKfPKiPf_param_2,
	.param .u32 _Z20group_point_grad_gpuiiiiiPKfPKiPf_param_3,
	.param .u32 _Z20group_point_grad_gpuiiiiiPKfPKiPf_param_4,
	.param .u64 .ptr .align 1 _Z20group_point_grad_gpuiiiiiPKfPKiPf_param_5,
	.param .u64 .ptr .align 1 _Z20group_point_grad_gpuiiiiiPKfPKiPf_param_6,
	.param .u64 .ptr .align 1 _Z20group_point_grad_gpuiiiiiPKfPKiPf_param_7
)
{
	.reg .pred 	%p<14>;
	.reg .b32 	%r<90>;
	.reg .b32 	%f<31>;
	.reg .b64 	%rd<94>;

	ld.param.u32 	%r48, [_Z20group_point_grad_gpuiiiiiPKfPKiPf_param_1];
	ld.param.u32 	%r45, [_Z20group_point_grad_gpuiiiiiPKfPKiPf_param_2];
	ld.param.u32 	%r46, [_Z20group_point_grad_gpuiiiiiPKfPKiPf_param_3];
	ld.param.u32 	%r47, [_Z20group_point_grad_gpuiiiiiPKfPKiPf_param_4];
	ld.param.u64 	%rd8, [_Z20group_point_grad_gpuiiiiiPKfPKiPf_param_5];
	cvta.to.global.u64 	%rd1, %rd8;
	mov.u32 	%r49, %ctaid.x;
	mul.lo.s32 	%r50, %r47, %r46;
	mul.lo.s32 	%r1, %r50, %r49;
	mul.lo.s32 	%r51, %r45, %r49;
	mul.lo.s32 	%r52, %r1, %r45;
	cvt.s64.s32 	%rd2, %r52;
	mul.lo.s32 	%r53, %r51, %r48;
	cvt.s64.s32 	%rd3, %r53;
	mov.u32 	%r75, %tid.x;
	setp.ge.s32 	%p1, %r75, %r46;
	min.s32 	%r54, %r47, %r45;
	setp.lt.s32 	%p2, %r54, 1;
	or.pred  	%p3, %p2, %p1;
	@%p3 bra 	$L__BB2_16;
	and.b32  	%r3, %r45, 7;
	and.b32  	%r4, %r45, 2147483640;
	cvt.s64.s32 	%rd4, %r1;
$L__BB2_2:
	mov.b32 	%r76, 0;
$L__BB2_3:
	ld.param.u64 	%rd91, [_Z20group_point_grad_gpuiiiiiPKfPKiPf_param_6];
	setp.lt.u32 	%p4, %r45, 8;
	mad.lo.s32 	%r57, %r75, %r47, %r76;
	cvt.u64.u32 	%rd9, %r57;
	add.s64 	%rd10, %rd9, %rd4;
	cvta.to.global.u64 	%rd11, %rd91;
	shl.b64 	%rd12, %rd10, 2;
	add.s64 	%rd13, %rd11, %rd12;
	ld.global.u32 	%r58, [%rd13];
	mul.lo.s32 	%r7, %r58, %r45;
	mul.lo.s32 	%r78, %r57, %r45;
	mov.b32 	%r88, 0;
	@%p4 bra 	$L__BB2_6;
	and.b32  	%r59, %r45, 2147483640;
	neg.s32 	%r86, %r59;
	add.s32 	%r85, %r78, 1;
	add.s32 	%r84, %r78, 2;
	add.s32 	%r83, %r78, 3;
	add.s32 	%r82, %r78, 4;
	add.s32 	%r81, %r78, 5;
	add.s32 	%r80, %r78, 6;
	add.s32 	%r79, %r78, 7;
	mov.u32 	%r77, %r7;
$L__BB2_5:
	.pragma "nounroll";
	ld.param.u64 	%rd92, [_Z20group_point_grad_gpuiiiiiPKfPKiPf_param_7];
	cvt.s64.s32 	%rd14, %r85;
	add.s64 	%rd15, %rd2, %rd14;
	shl.b64 	%rd16, %rd15, 2;
	add.s64 	%rd17, %rd1, %rd16;
	cvt.s64.s32 	%rd18, %r84;
	add.s64 	%rd19, %rd2, %rd18;
	shl.b64 	%rd20, %rd19, 2;
	add.s64 	%rd21, %rd1, %rd20;
	cvt.s64.s32 	%rd22, %r83;
	add.s64 	%rd23, %rd2, %rd22;
	shl.b64 	%rd24, %rd23, 2;
	add.s64 	%rd25, %rd1, %rd24;
	cvt.s64.s32 	%rd26, %r82;
	add.s64 	%rd27, %rd2, %rd26;
	shl.b64 	%rd28, %rd27, 2;
	add.s64 	%rd29, %rd1, %rd28;
	cvt.s64.s32 	%rd30, %r81;
	add.s64 	%rd31, %rd2, %rd30;
	shl.b64 	%rd32, %rd31, 2;
	add.s64 	%rd33, %rd1, %rd32;
	cvt.s64.s32 	%rd34, %r80;
	add.s64 	%rd35, %rd2, %rd34;
	shl.b64 	%rd36, %rd35, 2;
	add.s64 	%rd37, %rd1, %rd36;
	cvt.s64.s32 	%rd38, %r79;
	add.s64 	%rd39, %rd2, %rd38;
	shl.b64 	%rd40, %rd39, 2;
	add.s64 	%rd41, %rd1, %rd40;
	cvt.s64.s32 	%rd42, %r78;
	add.s64 	%rd43, %rd2, %rd42;
	shl.b64 	%rd44, %rd43, 2;
	add.s64 	%rd45, %rd1, %rd44;
	cvt.s64.s32 	%rd46, %r77;
	add.s64 	%rd47, %rd3, %rd46;
	shl.b64 	%rd48, %rd47, 2;
	cvta.to.global.u64 	%rd49, %rd92;
	add.s64 	%rd50, %rd49, %rd48;
	ld.global.f32 	%f1, [%rd45];
	atom.global.add.f32 	%f2, [%rd50], %f1;
	ld.global.f32 	%f3, [%rd17];
	atom.global.add.f32 	%f4, [%rd50+4], %f3;
	ld.global.f32 	%f5, [%rd21];
	atom.global.add.f32 	%f6, [%rd50+8], %f5;
	ld.global.f32 	%f7, [%rd25];
	atom.global.add.f32 	%f8, [%rd50+12], %f7;
	ld.global.f32 	%f9, [%rd29];
	atom.global.add.f32 	%f10, [%rd50+16], %f9;
	ld.global.f32 	%f11, [%rd33];
	atom.global.add.f32 	%f12, [%rd50+20], %f11;
	ld.global.f32 	%f13, [%rd37];
	atom.global.add.f32 	%f14, [%rd50+24], %f13;
	ld.global.f32 	%f15, [%rd41];
	atom.global.add.f32 	%f16, [%rd50+28], %f15;
	add.s32 	%r86, %r86, 8;
	add.s32 	%r85, %r85, 8;
	add.s32 	%r84, %r84, 8;
	add.s32 	%r83, %r83, 8;
	add.s32 	%r82, %r82, 8;
	add.s32 	%r81, %r81, 8;
	add.s32 	%r80, %r80, 8;
	add.s32 	%r79, %r79, 8;
	add.s32 	%r78, %r78, 8;
	add.s32 	%r77, %r77, 8;
	setp.ne.s32 	%p5, %r86, 0;
	mov.u32 	%r88, %r4;
	@%p5 bra 	$L__BB2_5;
$L__BB2_6:
	setp.eq.s32 	%p6, %r3, 0;
	@%p6 bra 	$L__BB2_14;
	ld.param.u64 	%rd93, [_Z20group_point_grad_gpuiiiiiPKfPKiPf_param_7];
	mad.lo.s32 	%r60, %r75, %r47, %r76;
	mul.lo.s32 	%r38, %r60, %r45;
	cvta.to.global.u64 	%rd5, %rd93;
	add.s32 	%r61, %r3, -1;
	setp.lt.u32 	%p7, %r61, 3;
	@%p7 bra 	$L__BB2_9;
	add.s32 	%r62, %r88, %r7;
	cvt.s64.s32 	%rd51, %r62;
	add.s64 	%rd52, %rd51, %rd3;
	shl.b64 	%rd53, %rd52, 2;
	add.s64 	%rd54, %rd5, %rd53;
	add.s32 	%r63, %r88, %r38;
	cvt.s64.s32 	%rd55, %r63;
	add.s64 	%rd56, %rd55, %rd2;
	shl.b64 	%rd57, %rd56, 2;
	add.s64 	%rd58, %rd1, %rd57;
	ld.global.f32 	%f17, [%rd58];
	atom.global.add.f32 	%f18, [%rd54], %f17;
	add.s32 	%r64, %r63, 1;
	cvt.s64.s32 	%rd59, %r64;
	add.s64 	%rd60, %rd59, %rd2;
	shl.b64 	%rd61, %rd60, 2;
	add.s64 	%rd62, %rd1, %rd61;
	ld.global.f32 	%f19, [%rd62];
	atom.global.add.f32 	%f20, [%rd54+4], %f19;
	add.s32 	%r65, %r63, 2;
	cvt.s64.s32 	%rd63, %r65;
	add.s64 	%rd64, %rd63, %rd2;
	shl.b64 	%rd65, %rd64, 2;
	add.s64 	%rd66, %rd1, %rd65;
	ld.global.f32 	%f21, [%rd66];
	atom.global.add.f32 	%f22, [%rd54+8], %f21;
	add.s32 	%r66, %r63, 3;
	cvt.s64.s32 	%rd67, %r66;
	add.s64 	%rd68, %rd67, %rd2;
	shl.b64 	%rd69, %rd68, 2;
	add.s64 	%rd70, %rd1, %rd69;
	ld.global.f32 	%f23, [%rd70];
	atom.global.add.f32 	%f24, [%rd54+12], %f23;
	add.s32 	%r88, %r88, 4;
$L__BB2_9:
	and.b32  	%r67, %r45, 3;
	setp.eq.s32 	%p8, %r67, 0;
	@%p8 bra 	$L__BB2_14;
	setp.eq.s32 	%p9, %r67, 1;
	@%p9 bra 	$L__BB2_12;
	add.s32 	%r68, %r88, %r7;
	cvt.s64.s32 	%rd71, %r68;
	add.s64 	%rd72, %rd71, %rd3;
	shl.b64 	%rd73, %rd72, 2;
	add.s64 	%rd74, %rd5, %rd73;
	add.s32 	%r69, %r88, %r38;
	cvt.s64.s32 	%rd75, %r69;
	add.s64 	%rd76, %rd75, %rd2;
	shl.b64 	%rd77, %rd76, 2;
	add.s64 	%rd78, %rd1, %rd77;
	ld.global.f32 	%f25, [%rd78];
	atom.global.add.f32 	%f26, [%rd74], %f25;
	add.s32 	%r70, %r69, 1;
	cvt.s64.s32 	%rd79, %r70;
	add.s64 	%rd80, %rd79, %rd2;
	shl.b64 	%rd81, %rd80, 2;
	add.s64 	%rd82, %rd1, %rd81;
	ld.global.f32 	%f27, [%rd82];
	atom.global.add.f32 	%f28, [%rd74+4], %f27;
	add.s32 	%r88, %r88, 2;
$L__BB2_12:
	and.b32  	%r71, %r45, 1;
	setp.eq.b32 	%p10, %r71, 1;
	not.pred 	%p11, %p10;
	@%p11 bra 	$L__BB2_14;
	add.s32 	%r72, %r88, %r7;
	cvt.s64.s32 	%rd83, %r72;
	add.s64 	%rd84, %rd83, %rd3;
	shl.b64 	%rd85, %rd84, 2;
	add.s64 	%rd86, %rd5, %rd85;
	add.s32 	%r73, %r88, %r38;
	cvt.s64.s32 	%rd87, %r73;
	add.s64 	%rd88, %rd87, %rd2;
	shl.b64 	%rd89, %rd88, 2;
	add.s64 	%rd90, %rd1, %rd89;
	ld.global.f32 	%f29, [%rd90];
	atom.global.add.f32 	%f30, [%rd86], %f29;
$L__BB2_14:
	add.s32 	%r76, %r76, 1;
	setp.ne.s32 	%p12, %r76, %r47;
	@%p12 bra 	$L__BB2_3;
	mov.u32 	%r74, %ntid.x;
	add.s32 	%r75, %r75, %r74;
	setp.lt.s32 	%p13, %r75, %r46;
	@%p13 bra 	$L__BB2_2;
$L__BB2_16:
	ret;

}
	// .globl	_Z18selection_sort_gpuiiiiPKfPiPf
.visible .entry _Z18selection_sort_gpuiiiiPKfPiPf(
	.param .u32 _Z18selection_sort_gpuiiiiPKfPiPf_param_0,
	.param .u32 _Z18selection_sort_gpuiiiiPKfPiPf_param_1,
	.param .u32 _Z18selection_sort_gpuiiiiPKfPiPf_param_2,
	.param .u32 _Z18selection_sort_gpuiiiiPKfPiPf_param_3,
	.param .u64 .ptr .align 1 _Z18selection_sort_gpuiiiiPKfPiPf_param_4,
	.param .u64 .ptr .align 1 _Z18selection_sort_gpuiiiiPKfPiPf_param_5,
	.param .u64 .ptr .align 1 _Z18selection_sort_gpuiiiiPKfPiPf_param_6
)
{
	.reg .pred 	%p<61>;
	.reg .b16 	%rs<15>;
	.reg .b32 	%r<182>;
	.reg .b32 	%f<96>;
	.reg .b64 	%rd<146>;

	ld.param.u32 	%r53, [_Z18selection_sort_gpuiiiiPKfPiPf_param_1];
	ld.param.u32 	%r54, [_Z18selection_sort_gpuiiiiPKfPiPf_param_2];
	ld.param.u32 	%r55, [_Z18selection_sort_gpuiiiiPKfPiPf_param_3];
	ld.param.u64 	%rd10, [_Z18selection_sort_gpuiiiiPKfPiPf_param_4];
	ld.param.u64 	%rd11, [_Z18selection_sort_gpuiiiiPKfPiPf_param_5];
	ld.param.u64 	%rd12, [_Z18selection_sort_gpuiiiiPKfPiPf_param_6];
	cvta.to.global.u64 	%rd1, %rd10;
	cvta.to.global.u64 	%rd13, %rd11;
	cvta.to.global.u64 	%rd14, %rd12;
	mov.u32 	%r56, %ctaid.x;
	mul.lo.s32 	%r57, %r53, %r56;
	mul.lo.s32 	%r58, %r57, %r54;
	cvt.s64.s32 	%rd2, %r58;
	mul.wide.s32 	%rd15, %r58, 4;
	add.s64 	%rd3, %rd13, %rd15;
	add.s64 	%rd4, %rd14, %rd15;
	mov.u32 	%r167, %tid.x;
	mov.u32 	%r2, %ntid.x;
	setp.ge.s32 	%p1, %r167, %r54;
	setp.lt.s32 	%p2, %r53, 1;
	or.pred  	%p3, %p1, %p2;
	@%p3 bra 	$L__BB3_16;
	and.b32  	%r3, %r53, 15;
	add.s32 	%r4, %r3, -1;
	and.b32  	%r5, %r53, 7;
	add.s32 	%r6, %r5, -1;
	and.b32  	%r7, %r53, 2147483632;
	and.b32  	%r8, %r53, 3;
	mov.u32 	%r162, %r167;
$L__BB3_2:
	setp.lt.u32 	%p4, %r53, 16;
	mul.lo.s32 	%r10, %r162, %r53;
	mov.b32 	%r165, 0;
	@%p4 bra 	$L__BB3_5;
	mov.b32 	%r163, 0;
$L__BB3_4:
	.pragma "nounroll";
	add.s32 	%r61, %r163, %r10;
	cvt.u64.u32 	%rd16, %r61;
	add.s64 	%rd17, %rd16, %rd2;
	shl.b64 	%rd18, %rd17, 2;
	add.s64 	%rd19, %rd1, %rd18;
	ld.global.f32 	%f1, [%rd19];
	mul.wide.u32 	%rd20, %r61, 4;
	add.s64 	%rd21, %rd4, %rd20;
	st.global.f32 	[%rd21], %f1;
	add.s64 	%rd22, %rd3, %rd20;
	st.global.u32 	[%rd22], %r163;
	add.s32 	%r62, %r163, 1;
	ld.global.f32 	%f2, [%rd19+4];
	st.global.f32 	[%rd21+4], %f2;
	st.global.u32 	[%rd22+4], %r62;
	add.s32 	%r63, %r163, 2;
	ld.global.f32 	%f3, [%rd19+8];
	st.global.f32 	[%rd21+8], %f3;
	st.global.u32 	[%rd22+8], %r63;
	add.s32 	%r64, %r163, 3;
	ld.global.f32 	%f4, [%rd19+12];
	st.global.f32 	[%rd21+12], %f4;
	st.global.u32 	[%rd22+12], %r64;
	add.s32 	%r65, %r163, 4;
	ld.global.f32 	%f5, [%rd19+16];
	st.global.f32 	[%rd21+16], %f5;
	st.global.u32 	[%rd22+16], %r65;
	add.s32 	%r66, %r163, 5;
	ld.global.f32 	%f6, [%rd19+20];
	st.global.f32 	[%rd21+20], %f6;
	st.global.u32 	[%rd22+20], %r66;
	add.s32 	%r67, %r163, 6;
	ld.global.f32 	%f7, [%rd19+24];
	st.global.f32 	[%rd21+24], %f7;
	st.global.u32 	[%rd22+24], %r67;
	add.s32 	%r68, %r163, 7;
	ld.global.f32 	%f8, [%rd19+28];
	st.global.f32 	[%rd21+28], %f8;
	st.global.u32 	[%rd22+28], %r68;
	add.s32 	%r69, %r163, 8;
	ld.global.f32 	%f9, [%rd19+32];
	st.global.f32 	[%rd21+32], %f9;
	st.global.u32 	[%rd22+32], %r69;
	add.s32 	%r70, %r163, 9;
	ld.global.f32 	%f10, [%rd19+36];
	st.global.f32 	[%rd21+36], %f10;
	st.global.u32 	[%rd22+36], %r70;
	add.s32 	%r71, %r163, 10;
	ld.global.f32 	%f11, [%rd19+40];
	st.global.f32 	[%rd21+40], %f11;
	st.global.u32 	[%rd22+40], %r71;
	add.s32 	%r72, %r163, 11;
	ld.global.f32 	%f12, [%rd19+44];
	st.global.f32 	[%rd21+44], %f12;
	st.global.u32 	[%rd22+44], %r72;
	add.s32 	%r73, %r163, 12;
	ld.global.f32 	%f13, [%rd19+48];
	st.global.f32 	[%rd21+48], %f13;
	st.global.u32 	[%rd22+48], %r73;
	add.s32 	%r74, %r163, 13;
	ld.global.f32 	%f14, [%rd19+52];
	st.global.f32 	[%rd21+52], %f14;
	st.global.u32 	[%rd22+52], %r74;
	add.s32 	%r75, %r163, 14;
	ld.global.f32 	%f15, [%rd19+56];
	st.global.f32 	[%rd21+56], %f15;
	st.global.u32 	[%rd22+56], %r75;
	add.s32 	%r76, %r163, 15;
	ld.global.f32 	%f16, [%rd19+60];
	st.global.f32 	[%rd21+60], %f16;
	st.global.u32 	[%rd22+60], %r76;
	add.s32 	%r163, %r163, 16;
	setp.ne.s32 	%p5, %r163, %r7;
	mov.u32 	%r165, %r7;
	@%p5 bra 	$L__BB3_4;
$L__BB3_5:
	setp.eq.s32 	%p6, %r3, 0;
	@%p6 bra 	$L__BB3_15;
	setp.lt.u32 	%p7, %r4, 7;
	@%p7 bra 	$L__BB3_8;
	add.s32 	%r77, %r165, %r10;
	cvt.u64.u32 	%rd23, %r77;
	add.s64 	%rd24, %rd23, %rd2;
	shl.b64 	%rd25, %rd24, 2;
	add.s64 	%rd26, %rd1, %rd25;
	ld.global.f32 	%f17, [%rd26];
	mul.wide.u32 	%rd27, %r77, 4;
	add.s64 	%rd28, %rd4, %rd27;
	st.global.f32 	[%rd28], %f17;
	add.s64 	%rd29, %rd3, %rd27;
	st.global.u32 	[%rd29], %r165;
	add.s32 	%r78, %r165, 1;
	cvt.u64.u32 	%rd30, %r10;
	cvt.u64.u32 	%rd31, %r165;
	add.s64 	%rd32, %rd31, %rd30;
	add.s64 	%rd33, %rd32, %rd2;
	shl.b64 	%rd34, %rd33, 2;
	add.s64 	%rd35, %rd1, %rd34;
	ld.global.f32 	%f18, [%rd35+4];
	shl.b64 	%rd36, %rd32, 2;
	add.s64 	%rd37, %rd4, %rd36;
	st.global.f32 	[%rd37+4], %f18;
	add.s64 	%rd38, %rd3, %rd36;
	st.global.u32 	[%rd38+4], %r78;
	add.s32 	%r79, %r165, 2;
	ld.global.f32 	%f19, [%rd35+8];
	st.global.f32 	[%rd37+8], %f19;
	st.global.u32 	[%rd38+8], %r79;
	add.s32 	%r80, %r165, 3;
	ld.global.f32 	%f20, [%rd35+12];
	st.global.f32 	[%rd37+12], %f20;
	st.global.u32 	[%rd38+12], %r80;
	add.s32 	%r81, %r165, 4;
	ld.global.f32 	%f21, [%rd35+16];
	st.global.f32 	[%rd37+16], %f21;
	st.global.u32 	[%rd38+16], %r81;
	add.s32 	%r82, %r165, 5;
	ld.global.f32 	%f22, [%rd35+20];
	st.global.f32 	[%rd37+20], %f22;
	st.global.u32 	[%rd38+20], %r82;
	add.s32 	%r83, %r165, 6;
	ld.global.f32 	%f23, [%rd35+24];
	st.global.f32 	[%rd37+24], %f23;
	st.global.u32 	[%rd38+24], %r83;
	add.s32 	%r84, %r165, 7;
	ld.global.f32 	%f24, [%rd35+28];
	st.global.f32 	[%rd37+28], %f24;
	st.global.u32 	[%rd38+28], %r84;
	add.s32 	%r165, %r165, 8;
$L__BB3_8:
	setp.eq.s32 	%p8, %r5, 0;
	@%p8 bra 	$L__BB3_15;
	setp.lt.u32 	%p9, %r6, 3;
	@%p9 bra 	$L__BB3_11;
	add.s32 	%r85, %r165, %r10;
	cvt.u64.u32 	%rd39, %r85;
	add.s64 	%rd40, %rd39, %rd2;
	shl.b64 	%rd41, %rd40, 2;
	add.s64 	%rd42, %rd1, %rd41;
	ld.global.f32 	%f25, [%rd42];
	mul.wide.u32 	%rd43, %r85, 4;
	add.s64 	%rd44, %rd4, %rd43;
	st.global.f32 	[%rd44], %f25;
	add.s64 	%rd45, %rd3, %rd43;
	st.global.u32 	[%rd45], %r165;
	add.s32 	%r86, %r165, 1;
	cvt.u64.u32 	%rd46, %r10;
	cvt.u64.u32 	%rd47, %r165;
	add.s64 	%rd48, %rd47, %rd46;
	add.s64 	%rd49, %rd48, %rd2;
	shl.b64 	%rd50, %rd49, 2;
	add.s64 	%rd51, %rd1, %rd50;
	ld.global.f32 	%f26, [%rd51+4];
	shl.b64 	%rd52, %rd48, 2;
	add.s64 	%rd53, %rd4, %rd52;
	st.global.f32 	[%rd53+4], %f26;
	add.s64 	%rd54, %rd3, %rd52;
	st.global.u32 	[%rd54+4], %r86;
	add.s32 	%r87, %r165, 2;
	ld.global.f32 	%f27, [%rd51+8];
	st.global.f32 	[%rd53+8], %f27;
	st.global.u32 	[%rd54+8], %r87;
	add.s32 	%r88, %r165, 3;
	ld.global.f32 	%f28, [%rd51+12];
	st.global.f32 	[%rd53+12], %f28;
	st.global.u32 	[%rd54+12], %r88;
	add.s32 	%r165, %r165, 4;
$L__BB3_11:
	setp.eq.s32 	%p10, %r8, 0;
	@%p10 bra 	$L__BB3_15;
	setp.eq.s32 	%p11, %r8, 1;
	add.s32 	%r89, %r165, %r10;
	cvt.u64.u32 	%rd55, %r89;
	add.s64 	%rd56, %rd55, %rd2;
	shl.b64 	%rd57, %rd56, 2;
	add.s64 	%rd58, %rd1, %rd57;
	ld.global.f32 	%f29, [%rd58];
	mul.wide.u32 	%rd59, %r89, 4;
	add.s64 	%rd60, %rd4, %rd59;
	st.global.f32 	[%rd60], %f29;
	add.s64 	%rd61, %rd3, %rd59;
	st.global.u32 	[%rd61], %r165;
	@%p11 bra 	$L__BB3_15;
	setp.eq.s32 	%p12, %r8, 2;
	add.s32 	%r90, %r165, 1;
	cvt.u64.u32 	%rd62, %r10;
	cvt.u64.u32 	%rd63, %r165;
	add.s64 	%rd64, %rd63, %rd62;
	add.s64 	%rd65, %rd64, %rd2;
	shl.b64 	%rd66, %rd65, 2;
	add.s64 	%rd5, %rd1, %rd66;
	ld.global.f32 	%f30, [%rd5+4];
	shl.b64 	%rd67, %rd64, 2;
	add.s64 	%rd6, %rd4, %rd67;
	st.global.f32 	[%rd6+4], %f30;
	add.s64 	%rd7, %rd3, %rd67;
	st.global.u32 	[%rd7+4], %r90;
	@%p12 bra 	$L__BB3_15;
	add.s32 	%r91, %r165, 2;
	ld.global.f32 	%f31, [%rd5+8];
	st.global.f32 	[%rd6+8], %f31;
	st.global.u32 	[%rd7+8], %r91;
$L__BB3_15:
	add.s32 	%r162, %r162, %r2;
	setp.lt.s32 	%p13, %r162, %r54;
	@%p13 bra 	$L__BB3_2;
$L__BB3_16:
	setp.ge.s32 	%p14, %r167, %r54;
	setp.lt.s32 	%p15, %r55, 1;
	or.pred  	%p16, %p14, %p15;
	@%p16 bra 	$L__BB3_24;
	add.s32 	%r19, %r53, -2;
	cvt.u16.u32 	%rs1, %r53;
$L__BB3_18:
	mul.lo.s32 	%r21, %r167, %r53;
	mul.wide.s32 	%rd68, %r21, 4;
	add.s64 	%rd8, %rd4, %rd68;
	mov.b32 	%r168, 0;
	mov.b16 	%rs13, 0;
	mov.u16 	%rs14, %rs13;
$L__BB3_19:
	not.b32 	%r93, %r168;
	add.s32 	%r23, %r53, %r93;
	add.s32 	%r24, %r168, 1;
	setp.lt.s32 	%p17, %r24, %r53;
	mov.u32 	%r172, %r168;
	@%p17 bra 	$L__BB3_25;
$L__BB3_20:
	setp.eq.s32 	%p58, %r172, %r168;
	@%p58 bra 	$L__BB3_22;
	mul.wide.s32 	%rd138, %r172, 4;
	add.s64 	%rd139, %rd8, %rd138;
	ld.global.f32 	%f94, [%rd139];
	mul.wide.u32 	%rd140, %r168, 4;
	add.s64 	%rd141, %rd8, %rd140;
	ld.global.f32 	%f95, [%rd141];
	st.global.f32 	[%rd139], %f95;
	st.global.f32 	[%rd141], %f94;
	add.s32 	%r158, %r172, %r21;
	mul.wide.s32 	%rd142, %r158, 4;
	add.s64 	%rd143, %rd3, %rd142;
	ld.global.u32 	%r159, [%rd143];
	add.s32 	%r160, %r168, %r21;
	mul.wide.s32 	%rd144, %r160, 4;
	add.s64 	%rd145, %rd3, %rd144;
	ld.global.u32 	%r161, [%rd145];
	st.global.u32 	[%rd143], %r161;
	st.global.u32 	[%rd145], %r159;
$L__BB3_22:
	setp.eq.s32 	%p59, %r24, %r55;
	add.s16 	%rs14, %rs14, 1;
	add.s16 	%rs13, %rs13, 1;
	mov.u32 	%r168, %r24;
	@%p59 bra 	$L__BB3_23;
	bra.uni 	$L__BB3_19;
$L__BB3_23:
	add.s32 	%r167, %r167, %r2;
	setp.lt.s32 	%p60, %r167, %r54;
	@%p60 bra 	$L__BB3_18;
$L__BB3_24:
	ret;
$L__BB3_25:
	sub.s32 	%r95, %r19, %r168;
	setp.lt.u32 	%p18, %r95, 15;
	mov.u32 	%r177, %r24;
	mov.u32 	%r172, %r168;
	@%p18 bra 	$L__BB3_29;
	and.b32  	%r96, %r23, -16;
	neg.s32 	%r169, %r96;
	mov.u32 	%r170, %r168;
	mov.u32 	%r172, %r168;
$L__BB3_27:
	.pragma "nounroll";
	add.s32 	%r97, %r170, 1;
	mul.wide.u32 	%rd69, %r97, 4;
	add.s64 	%rd70, %rd8, %rd69;
	ld.global.f32 	%f32, [%rd70];
	mul.wide.s32 	%rd71, %r172, 4;
	add.s64 	%rd72, %rd8, %rd71;
	ld.global.f32 	%f33, [%rd72];
	setp.lt.f32 	%p19, %f32, %f33;
	selp.b32 	%r98, %r97, %r172, %p19;
	ld.global.f32 	%f34, [%rd70+4];
	mul.wide.s32 	%rd73, %r98, 4;
	add.s64 	%rd74, %rd8, %rd73;
	ld.global.f32 	%f35, [%rd74];
	setp.lt.f32 	%p20, %f34, %f35;
	add.s32 	%r99, %r170, 2;
	selp.b32 	%r100, %r99, %r98, %p20;
	ld.global.f32 	%f36, [%rd70+8];
	mul.wide.s32 	%rd75, %r100, 4;
	add.s64 	%rd76, %rd8, %rd75;
	ld.global.f32 	%f37, [%rd76];
	setp.lt.f32 	%p21, %f36, %f37;
	add.s32 	%r101, %r170, 3;
	selp.b32 	%r102, %r101, %r100, %p21;
	ld.global.f32 	%f38, [%rd70+12];
	mul.wide.s32 	%rd77, %r102, 4;
	add.s64 	%rd78, %rd8, %rd77;
	ld.global.f32 	%f39, [%rd78];
	setp.lt.f32 	%p22, %f38, %f39;
	add.s32 	%r103, %r170, 4;
	selp.b32 	%r104, %r103, %r102, %p22;
	ld.global.f32 	%f40, [%rd70+16];
	mul.wide.s32 	%rd79, %r104, 4;
	add.s64 	%rd80, %rd8, %rd79;
	ld.global.f32 	%f41, [%rd80];
	setp.lt.f32 	%p23, %f40, %f41;
	add.s32 	%r105, %r170, 5;
	selp.b32 	%r106, %r105, %r104, %p23;
	ld.global.f32 	%f42, [%rd70+20];
	mul.wide.s32 	%rd81, %r106, 4;
	add.s64 	%rd82, %rd8, %rd81;
	ld.global.f32 	%f43, [%rd82];
	setp.lt.f32 	%p24, %f42, %f43;
	add.s32 	%r107, %r170, 6;
	selp.b32 	%r108, %r107, %r106, %p24;
	ld.global.f32 	%f44, [%rd70+24];
	mul.wide.s32 	%rd83, %r108, 4;
	add.s64 	%rd84, %rd8, %rd83;
	ld.global.f32 	%f45, [%rd84];
	setp.lt.f32 	%p25, %f44, %f45;
	add.s32 	%r109, %r170, 7;
	selp.b32 	%r110, %r109, %r108, %p25;
	ld.global.f32 	%f46, [%rd70+28];
	mul.wide.s32 	%rd85, %r110, 4;
	add.s64 	%rd86, %rd8, %rd85;
	ld.global.f32 	%f47, [%rd86];
	setp.lt.f32 	%p26, %f46, %f47;
	add.s32 	%r111, %r170, 8;
	selp.b32 	%r112, %r111, %r110, %p26;
	ld.global.f32 	%f48, [%rd70+32];
	mul.wide.s32 	%rd87, %r112, 4;
	add.s64 	%rd88, %rd8, %rd87;
	ld.global.f32 	%f49, [%rd88];
	setp.lt.f32 	%p27, %f48, %f49;
	add.s32 	%r113, %r170, 9;
	selp.b32 	%r114, %r113, %r112, %p27;
	ld.global.f32 	%f50, [%rd70+36];
	mul.wide.s32 	%rd89, %r114, 4;
	add.s64 	%rd90, %rd8, %rd89;
	ld.global.f32 	%f51, [%rd90];
	setp.lt.f32 	%p28, %f50, %f51;
	add.s32 	%r115, %r170, 10;
	selp.b32 	%r116, %r115, %r114, %p28;
	ld.global.f32 	%f52, [%rd70+40];
	mul.wide.s32 	%rd91, %r116, 4;
	add.s64 	%rd92, %rd8, %rd91;
	ld.global.f32 	%f53, [%rd92];
	setp.lt.f32 	%p29, %f52, %f53;
	add.s32 	%r117, %r170, 11;
	selp.b32 	%r118, %r117, %r116, %p29;
	ld.global.f32 	%f54, [%rd70+44];
	mul.wide.s32 	%rd93, %r118, 4;
	add.s64 	%rd94, %rd8, %rd93;
	ld.global.f32 	%f55, [%rd94];
	setp.lt.f32 	%p30, %f54, %f55;
	add.s32 	%r119, %r170, 12;
	selp.b32 	%r120, %r119, %r118, %p30;
	ld.global.f32 	%f56, [%rd70+48];
	mul.wide.s32 	%rd95, %r120, 4;
	add.s64 	%rd96, %rd8, %rd95;
	ld.global.f32 	%f57, [%rd96];
	setp.lt.f32 	%p31, %f56, %f57;
	add.s32 	%r121, %r170, 13;
	selp.b32 	%r122, %r121, %r120, %p31;
	ld.global.f32 	%f58, [%rd70+52];
	mul.wide.s32 	%rd97, %r122, 4;
	add.s64 	%rd98, %rd8, %rd97;
	ld.global.f32 	%f59, [%rd98];
	setp.lt.f32 	%p32, %f58, %f59;
	add.s32 	%r123, %r170, 14;
	selp.b32 	%r124, %r123, %r122, %p32;
	ld.global.f32 	%f60, [%rd70+56];
	mul.wide.s32 	%rd99, %r124, 4;
	add.s64 	%rd100, %rd8, %rd99;
	ld.global.f32 	%f61, [%rd100];
	setp.lt.f32 	%p33, %f60, %f61;
	add.s32 	%r125, %r170, 15;
	selp.b32 	%r126, %r125, %r124, %p33;
	ld.global.f32 	%f62, [%rd70+60];
	mul.wide.s32 	%rd101, %r126, 4;
	add.s64 	%rd102, %rd8, %rd101;
	ld.global.f32 	%f63, [%rd102];
	setp.lt.f32 	%p34, %f62, %f63;
	add.s32 	%r170, %r170, 16;
	selp.b32 	%r172, %r170, %r126, %p34;
	add.s32 	%r169, %r169, 16;
	setp.eq.s32 	%p35, %r169, 0;
	@%p35 bra 	$L__BB3_28;
	bra.uni 	$L__BB3_27;
$L__BB3_28:
	add.s32 	%r177, %r170, 1;
$L__BB3_29:
	and.b32  	%r127, %r23, 15;
	setp.eq.s32 	%p36, %r127, 0;
	@%p36 bra 	$L__BB3_20;
	not.b16 	%rs9, %rs14;
	add.s16 	%rs10, %rs9, %rs1;
	cvt.u32.u16 	%r129, %rs10;
	and.b32  	%r37, %r129, 15;
	add.s32 	%r130, %r37, -1;
	setp.lt.u32 	%p37, %r130, 7;
	@%p37 bra 	$L__BB3_32;
	mul.wide.u32 	%rd103, %r177, 4;
	add.s64 	%rd104, %rd8, %rd103;
	ld.global.f32 	%f64, [%rd104];
	mul.wide.s32 	%rd105, %r172, 4;
	add.s64 	%rd106, %rd8, %rd105;
	ld.global.f32 	%f65, [%rd106];
	setp.lt.f32 	%p38, %f64, %f65;
	selp.b32 	%r131, %r177, %r172, %p38;
	add.s32 	%r132, %r177, 1;
	ld.global.f32 	%f66, [%rd104+4];
	mul.wide.s32 	%rd107, %r131, 4;
	add.s64 	%rd108, %rd8, %rd107;
	ld.global.f32 	%f67, [%rd108];
	setp.lt.f32 	%p39, %f66, %f67;
	selp.b32 	%r133, %r132, %r131, %p39;
	add.s32 	%r134, %r177, 2;
	ld.global.f32 	%f68, [%rd104+8];
	mul.wide.s32 	%rd109, %r133, 4;
	add.s64 	%rd110, %rd8, %rd109;
	ld.global.f32 	%f69, [%rd110];
	setp.lt.f32 	%p40, %f68, %f69;
	selp.b32 	%r135, %r134, %r133, %p40;
	add.s32 	%r136, %r177, 3;
	ld.global.f32 	%f70, [%rd104+12];
	mul.wide.s32 	%rd111, %r135, 4;
	add.s64 	%rd112, %rd8, %rd111;
	ld.global.f32 	%f71, [%rd112];
	setp.lt.f32 	%p41, %f70, %f71;
	selp.b32 	%r137, %r136, %r135, %p41;
	add.s32 	%r138, %r177, 4;
	ld.global.f32 	%f72, [%rd104+16];
	mul.wide.s32 	%rd113, %r137, 4;
	add.s64 	%rd114, %rd8, %rd113;
	ld.global.f32 	%f73, [%rd114];
	setp.lt.f32 	%p42, %f72, %f73;
	selp.b32 	%r139, %r138, %r137, %p42;
	add.s32 	%r140, %r177, 5;
	ld.global.f32 	%f74, [%rd104+20];
	mul.wide.s32 	%rd115, %r139, 4;
	add.s64 	%rd116, %rd8, %rd115;
	ld.global.f32 	%f75, [%rd116];
	setp.lt.f32 	%p43, %f74, %f75;
	selp.b32 	%r141, %r140, %r139, %p43;
	add.s32 	%r142, %r177, 6;
	ld.global.f32 	%f76, [%rd104+24];
	mul.wide.s32 	%rd117, %r141, 4;
	add.s64 	%rd118, %rd8, %rd117;
	ld.global.f32 	%f77, [%rd118];
	setp.lt.f32 	%p44, %f76, %f77;
	selp.b32 	%r143, %r142, %r141, %p44;
	add.s32 	%r144, %r177, 7;
	ld.global.f32 	%f78, [%rd104+28];
	mul.wide.s32 	%rd119, %r143, 4;
	add.s64 	%rd120, %rd8, %rd119;
	ld.global.f32 	%f79, [%rd120];
	setp.lt.f32 	%p45, %f78, %f79;
	selp.b32 	%r172, %r144, %r143, %p45;
	add.s32 	%r177, %r177, 8;
$L__BB3_32:
	and.b32  	%r145, %r37, 7;
	setp.eq.s32 	%p46, %r145, 0;
	@%p46 bra 	$L__BB3_20;
	not.b16 	%rs11, %rs13;
	add.s16 	%rs12, %rs11, %rs1;
	cvt.u32.u16 	%r147, %rs12;
	and.b32  	%r148, %r147, 7;
	and.b32  	%r43, %r147, 3;
	add.s32 	%r149, %r148, -1;
	setp.lt.u32 	%p47, %r149, 3;
	@%p47 bra 	$L__BB3_35;
	mul.wide.u32 	%rd121, %r177, 4;
	add.s64 	%rd122, %rd8, %rd121;
	ld.global.f32 	%f80, [%rd122];
	mul.wide.s32 	%rd123, %r172, 4;
	add.s64 	%rd124, %rd8, %rd123;
	ld.global.f32 	%f81, [%rd124];
	setp.lt.f32 	%p48, %f80, %f81;
	selp.b32 	%r150, %r177, %r172, %p48;
	add.s32 	%r151, %r177, 1;
	ld.global.f32 	%f82, [%rd122+4];
	mul.wide.s32 	%rd125, %r150, 4;
	add.s64 	%rd126, %rd8, %rd125;
	ld.global.f32 	%f83, [%rd126];
	setp.lt.f32 	%p49, %f82, %f83;
	selp.b32 	%r152, %r151, %r150, %p49;
	add.s32 	%r153, %r177, 2;
	ld.global.f32 	%f84, [%rd122+8];
	mul.wide.s32 	%rd127, %r152, 4;
	add.s64 	%rd128, %rd8, %rd127;
	ld.global.f32 	%f85, [%rd128];
	setp.lt.f32 	%p50, %f84, %f85;
	selp.b32 	%r154, %r153, %r152, %p50;
	add.s32 	%r155, %r177, 3;
	ld.global.f32 	%f86, [%rd122+12];
	mul.wide.s32 	%rd129, %r154, 4;
	add.s64 	%rd130, %rd8, %rd129;
	ld.global.f32 	%f87, [%rd130];
	setp.lt.f32 	%p51, %f86, %f87;
	selp.b32 	%r172, %r155, %r154, %p51;
	add.s32 	%r177, %r177, 4;
$L__BB3_35:
	setp.eq.s32 	%p52, %r43, 0;
	@%p52 bra 	$L__BB3_20;
	mul.wide.u32 	%rd131, %r177, 4;
	add.s64 	%rd9, %rd8, %rd131;
	ld.global.f32 	%f88, [%rd9];
	mul.wide.s32 	%rd132, %r172, 4;
	add.s64 	%rd133, %rd8, %rd132;
	ld.global.f32 	%f89, [%rd133];
	setp.lt.f32 	%p53, %f88, %f89;
	selp.b32 	%r172, %r177, %r172, %p53;
	setp.eq.s32 	%p54, %r43, 1;
	@%p54 bra 	$L__BB3_20;
	add.s32 	%r156, %r177, 1;
	ld.global.f32 	%f90, [%rd9+4];
	mul.wide.s32 	%rd134, %r172, 4;
	add.s64 	%rd135, %rd8, %rd134;
	ld.global.f32 	%f91, [%rd135];
	setp.lt.f32 	%p55, %f90, %f91;
	selp.b32 	%r172, %r156, %r172, %p55;
	setp.eq.s32 	%p56, %r43, 2;
	@%p56 bra 	$L__BB3_20;
	add.s32 	%r157, %r177, 2;
	ld.global.f32 	%f92, [%rd9+8];
	mul.wide.s32 	%rd136, %r172, 4;
	add.s64 	%rd137, %rd8, %rd136;
	ld.global.f32 	%f93, [%rd137];
	setp.lt.f32 	%p57, %f92, %f93;
	selp.b32 	%r172, %r157, %r172, %p57;
	bra.uni 	$L__BB3_20;

}


// ===== COMPILED SASS (sm_100) =====

	.target	sm_100

	.elftype	@"ET_EXEC"


//--------------------- .note.nv.tkinfo           --------------------------
	.section	.note.nv.tkinfo,"",@"SHT_NOTE"
	.sectionflags	@"SHF_NOTE_NV_TKINFO"
	.tkinfo
        /*0018*/ 	.word	0x00000002
        /*0030*/ 	.string	""
        /*0030*/ 	.string	"ptxas"
        /*0030*/ 	.string	"Cuda compilation tools, release 13.0, V13.0.88"
        /*0030*/ 	.string	"Build cuda_13.0.r13.0/compiler.36424714_0"
        /*0030*/ 	.string	"-arch sm_100 -m 64 "



//--------------------- .note.nv.cuinfo           --------------------------
	.section	.note.nv.cuinfo,"",@"SHT_NOTE"
	.sectionflags	@"SHF_NOTE_NV_CUINFO"
        /*0018*/ 	.short	0x0002
        /*001a*/ 	.short	0x0064
        /*001c*/ 	.short	0x0082
	.zero		2


//--------------------- .nv.info                  --------------------------
	.section	.nv.info,"",@"SHT_CUDA_INFO"
	.align	4


	//----- nvinfo : EIATTR_REGCOUNT
	.align		4
        /*0000*/ 	.byte	0x04, 0x2f
        /*0002*/ 	.short	(.L_1 - .L_0)
	.align		4
.L_0:
        /*0004*/ 	.word	index@(_Z20query_ball_point_gpuiiifiPKfS0_PiS1_)
        /*0008*/ 	.word	0x0000001a


	//----- nvinfo : EIATTR_FRAME_SIZE
	.align		4
.L_1:
        /*000c*/ 	.byte	0x04, 0x11
        /*000e*/ 	.short	(.L_3 - .L_2)
	.align		4
.L_2:
        /*0010*/ 	.word	index@($__internal_0_$__cuda_sm20_sqrt_rn_f32_slowpath)
        /*0014*/ 	.word	0x00000000


	//----- nvinfo : EIATTR_FRAME_SIZE
	.align		4
.L_3:
        /*0018*/ 	.byte	0x04, 0x11
        /*001a*/ 	.short	(.L_5 - .L_4)
	.align		4
.L_4:
        /*001c*/ 	.word	index@(_Z20query_ball_point_gpuiiifiPKfS0_PiS1_)
        /*0020*/ 	.word	0x00000000


	//----- nvinfo : EIATTR_REGCOUNT
	.align		4
.L_5:
        /*0024*/ 	.byte	0x04, 0x2f
        /*0026*/ 	.short	(.L_7 - .L_6)
	.align		4
.L_6:
        /*0028*/ 	.word	index@(_Z15group_point_gpuiiiiiPKfPKiPf)
        /*002c*/ 	.word	0x00000020


	//----- nvinfo : EIATTR_FRAME_SIZE
	.align		4
.L_7:
        /*0030*/ 	.byte	0x04, 0x11
        /*0032*/ 	.short	(.L_9 - .L_8)
	.align		4
.L_8:
        /*0034*/ 	.word	index@(_Z15group_point_gpuiiiiiPKfPKiPf)
        /*0038*/ 	.word	0x00000000


	//----- nvinfo : EIATTR_REGCOUNT
	.align		4
.L_9:
        /*003c*/ 	.byte	0x04, 0x2f
        /*003e*/ 	.short	(.L_11 - .L_10)
	.align		4
.L_10:
        /*0040*/ 	.word	index@(_Z20group_point_grad_gpuiiiiiPKfPKiPf)
        /*0044*/ 	.word	0x00000020


	//----- nvinfo : EIATTR_FRAME_SIZE
	.align		4
.L_11:
        /*0048*/ 	.byte	0x04, 0x11
        /*004a*/ 	.short	(.L_13 - .L_12)
	.align		4
.L_12:
        /*004c*/ 	.word	index@(_Z20group_point_grad_gpuiiiiiPKfPKiPf)
        /*0050*/ 	.word	0x00000000


	//----- nvinfo : EIATTR_REGCOUNT
	.align		4
.L_13:
        /*0054*/ 	.byte	0x04, 0x2f
        /*0056*/ 	.short	(.L_15 - .L_14)
	.align		4
.L_14:
        /*0058*/ 	.word	index@(_Z18selection_sort_gpuiiiiPKfPiPf)
        /*005c*/ 	.word	0x00000020


	//----- nvinfo : EIATTR_FRAME_SIZE
	.align		4
.L_15:
        /*0060*/ 	.byte	0x04, 0x11
        /*0062*/ 	.short	(.L_17 - .L_16)
	.align		4
.L_16:
        /*0064*/ 	.word	index@(_Z18selection_sort_gpuiiiiPKfPiPf)
        /*0068*/ 	.word	0x00000000


	//----- nvinfo : EIATTR_MIN_STACK_SIZE
	.align		4
.L_17:
        /*006c*/ 	.byte	0x04, 0x12
        /*006e*/ 	.short	(.L_19 - .L_18)
	.align		4
.L_18:
        /*0070*/ 	.word	index@(_Z18selection_sort_gpuiiiiPKfPiPf)
        /*0074*/ 	.word	0x00000000


	//----- nvinfo : EIATTR_MIN_STACK_SIZE
	.align		4
.L_19:
        /*0078*/ 	.byte	0x04, 0x12
        /*007a*/ 	.short	(.L_21 - .L_20)
	.align		4
.L_20:
        /*007c*/ 	.word	index@(_Z20group_point_grad_gpuiiiiiPKfPKiPf)
        /*0080*/ 	.word	0x00000000


	//----- nvinfo : EIATTR_MIN_STACK_SIZE
	.align		4
.L_21:
        /*0084*/ 	.byte	0x04, 0x12
        /*0086*/ 	.short	(.L_23 - .L_22)
	.align		4
.L_22:
        /*0088*/ 	.word	index@(_Z15group_point_gpuiiiiiPKfPKiPf)
        /*008c*/ 	.word	0x00000000


	//----- nvinfo : EIATTR_MIN_STACK_SIZE
	.align		4
.L_23:
        /*0090*/ 	.byte	0x04, 0x12
        /*0092*/ 	.short	(.L_25 - .L_24)
	.align		4
.L_24:
        /*0094*/ 	.word	index@(_Z20query_ball_point_gpuiiifiPKfS0_PiS1_)
        /*0098*/ 	.word	0x00000000
.L_25:


//--------------------- .nv.compat                --------------------------
	.section	.nv.compat,"",@"SHT_CUDA_COMPAT_INFO"
	.align	4
        /*0000*/ 	.byte	0x02, 0x09, 0x00, 0x00, 0x02, 0x02, 0x01, 0x00, 0x02, 0x05, 0x05, 0x00, 0x03, 0x07, 0x01, 0x01
        /*0010*/ 	.byte	0x02, 0x03, 0x00, 0x00, 0x02, 0x06, 0x01, 0x00, 0x04, 0x0b, 0x08, 0x00, 0x01, 0x00, 0x00, 0x00
        /*0020*/ 	.byte	0x00, 0x00, 0x00, 0x00


//--------------------- .nv.info._Z18selection_sort_gpuiiiiPKfPiPf --------------------------
	.section	.nv.info._Z18selection_sort_gpuiiiiPKfPiPf,"",@"SHT_CUDA_INFO"
	.sectionflags	@""
	.align	4


	//----- nvinfo : EIATTR_CUDA_API_VERSION
	.align		4
        /*0000*/ 	.byte	0x04, 0x37
        /*0002*/ 	.short	(.L_27 - .L_26)
.L_26:
        /*0004*/ 	.word	0x00000082


	//----- nvinfo : EIATTR_KPARAM_INFO
	.align		4
.L_27:
        /*0008*/ 	.byte	0x04, 0x17
        /*000a*/ 	.short	(.L_29 - .L_28)
.L_28:
        /*000c*/ 	.word	0x00000000
        /*0010*/ 	.short	0x0006
        /*0012*/ 	.short	0x0020
        /*0014*/ 	.byte	0x00, 0xf5, 0x21, 0x00


	//----- nvinfo : EIATTR_KPARAM_INFO
	.align		4
.L_29:
        /*0018*/ 	.byte	0x04, 0x17
        /*001a*/ 	.short	(.L_31 - .L_30)
.L_30:
        /*001c*/ 	.word	0x00000000
        /*0020*/ 	.short	0x0005
        /*0022*/ 	.short	0x0018
        /*0024*/ 	.byte	0x00, 0xf5, 0x21, 0x00


	//----- nvinfo : EIATTR_KPARAM_INFO
	.align		4
.L_31:
        /*0028*/ 	.byte	0x04, 0x17
        /*002a*/ 	.short	(.L_33 - .L_32)
.L_32:
        /*002c*/ 	.word	0x00000000
        /*0030*/ 	.short	0x0004
        /*0032*/ 	.short	0x0010
        /*0034*/ 	.byte	0x00, 0xf5, 0x21, 0x00


	//----- nvinfo : EIATTR_KPARAM_INFO
	.align		4
.L_33:
        /*0038*/ 	.byte	0x04, 0x17
        /*003a*/ 	.short	(.L_35 - .L_34)
.L_34:
        /*003c*/ 	.word	0x00000000
        /*0040*/ 	.short	0x0003
        /*0042*/ 	.short	0x000c
        /*0044*/ 	.byte	0x00, 0xf0, 0x11, 0x00


	//----- nvinfo : EIATTR_KPARAM_INFO
	.align		4
.L_35:
        /*0048*/ 	.byte	0x04, 0x17
        /*004a*/ 	.short	(.L_37 - .L_36)
.L_36:
        /*004c*/ 	.word	0x00000000
        /*0050*/ 	.short	0x0002
        /*0052*/ 	.short	0x0008
        /*0054*/ 	.byte	0x00, 0xf0, 0x11, 0x00


	//----- nvinfo : EIATTR_KPARAM_INFO
	.align		4
.L_37:
        /*0058*/ 	.byte	0x04, 0x17
        /*005a*/ 	.short	(.L_39 - .L_38)
.L_38:
        /*005c*/ 	.word	0x00000000
        /*0060*/ 	.short	0x0001
        /*0062*/ 	.short	0x0004
        /*0064*/ 	.byte	0x00, 0xf0, 0x11, 0x00


	//----- nvinfo : EIATTR_KPARAM_INFO
	.align		4
.L_39:
        /*0068*/ 	.byte	0x04, 0x17
        /*006a*/ 	.short	(.L_41 - .L_40)
.L_40:
        /*006c*/ 	.word	0x00000000
        /*0070*/ 	.short	0x0000
        /*0072*/ 	.short	0x0000
        /*0074*/ 	.byte	0x00, 0xf0, 0x11, 0x00


	//----- nvinfo : EIATTR_SPARSE_MMA_MASK
	.align		4
.L_41:
        /*0078*/ 	.byte	0x03, 0x50
        /*007a*/ 	.short	0x0000


	//----- nvinfo : EIATTR_MAXREG_COUNT
	.align		4
        /*007c*/ 	.byte	0x03, 0x1b
        /*007e*/ 	.short	0x00ff


	//----- nvinfo : EIATTR_MERCURY_ISA_VERSION
	.align		4
        /*0080*/ 	.byte	0x03, 0x5f
        /*0082*/ 	.short	0x0101


	//----- nvinfo : EIATTR_VRC_CTA_INIT_COUNT
	.align		4
        /*0084*/ 	.byte	0x02, 0x4a
	.zero		1
	.zero		1


	//----- nvinfo : EIATTR_EXIT_INSTR_OFFSETS
	.align		4
        /*0088*/ 	.byte	0x04, 0x1c
        /*008a*/ 	.short	(.L_43 - .L_42)


	//   ....[0]....
.L_42:
        /*008c*/ 	.word	0x00000f90


	//   ....[1]....
        /*0090*/ 	.word	0x00001e80


	//----- nvinfo : EIATTR_CRS_STACK_SIZE
	.align		4
.L_43:
        /*0094*/ 	.byte	0x04, 0x1e
        /*0096*/ 	.short	(.L_45 - .L_44)
.L_44:
        /*0098*/ 	.word	0x00000000


	//----- nvinfo : EIATTR_CBANK_PARAM_SIZE
	.align		4
.L_45:
        /*009c*/ 	.byte	0x03, 0x19
        /*009e*/ 	.short	0x0028


	//----- nvinfo : EIATTR_PARAM_CBANK
	.align		4
        /*00a0*/ 	.byte	0x04, 0x0a
        /*00a2*/ 	.short	(.L_47 - .L_46)
	.align		4
.L_46:
        /*00a4*/ 	.word	index@(.nv.constant0._Z18selection_sort_gpuiiiiPKfPiPf)
        /*00a8*/ 	.short	0x0380
        /*00aa*/ 	.short	0x0028


	//----- nvinfo : EIATTR_SW_WAR
	.align		4
.L_47:
        /*00ac*/ 	.byte	0x04, 0x36
        /*00ae*/ 	.short	(.L_49 - .L_48)
.L_48:
        /*00b0*/ 	.word	0x00000008
.L_49:


//--------------------- .nv.info._Z20group_point_grad_gpuiiiiiPKfPKiPf --------------------------
	.section	.nv.info._Z20group_point_grad_gpuiiiiiPKfPKiPf,"",@"SHT_CUDA_INFO"
	.sectionflags	@""
	.align	4


	//----- nvinfo : EIATTR_CUDA_API_VERSION
	.align		4
        /*0000*/ 	.byte	0x04, 0x37
        /*0002*/ 	.short	(.L_51 - .L_50)
.L_50:
        /*0004*/ 	.word	0x00000082


	//----- nvinfo : EIATTR_KPARAM_INFO
	.align		4
.L_51:
        /*0008*/ 	.byte	0x04, 0x17
        /*000a*/ 	.short	(.L_53 - .L_52)
.L_52:
        /*000c*/ 	.word	0x00000000
        /*0010*/ 	.short	0x0007
        /*0012*/ 	.short	0x0028
        /*0014*/ 	.byte	0x00, 0xf5, 0x21, 0x00


	//----- nvinfo : EIATTR_KPARAM_INFO
	.align		4
.L_53:
        /*0018*/ 	.byte	0x04, 0x17
        /*001a*/ 	.short	(.L_55 - .L_54)
.L_54:
        /*001c*/ 	.word	0x00000000
        /*0020*/ 	.short	0x0006
        /*0022*/ 	.short	0x0020
        /*0024*/ 	.byte	0x00, 0xf5, 0x21, 0x00


	//----- nvinfo : EIATTR_KPARAM_INFO
	.align		4
.L_55:
        /*0028*/ 	.byte	0x04, 0x17
        /*002a*/ 	.short	(.L_57 - .L_56)
.L_56:
        /*002c*/ 	.word	0x00000000
        /*0030*/ 	.short	0x0005
        /*0032*/ 	.short	0x0018
        /*0034*/ 	.byte	0x00, 0xf5, 0x21, 0x00


	//----- nvinfo : EIATTR_KPARAM_INFO
	.align		4
.L_57:
        /*0038*/ 	.byte	0x04, 0x17
        /*003a*/ 	.short	(.L_59 - .L_58)
.L_58:
        /*003c*/ 	.word	0x00000000
        /*0040*/ 	.short	0x0004
        /*0042*/ 	.short	0x0010
        /*0044*/ 	.byte	0x00, 0xf0, 0x11, 0x00


	//----- nvinfo : EIATTR_KPARAM_INFO
	.align		4
.L_59:
        /*0048*/ 	.byte	0x04, 0x17
        /*004a*/ 	.short	(.L_61 - .L_60)
.L_60:
        /*004c*/ 	.word	0x00000000
        /*0050*/ 	.short	0x0003
        /*0052*/ 	.short	0x000c
        /*0054*/ 	.byte	0x00, 0xf0, 0x11, 0x00


	//----- nvinfo : EIATTR_KPARAM_INFO
	.align		4
.L_61:
        /*0058*/ 	.byte	0x04, 0x17
        /*005a*/ 	.short	(.L_63 - .L_62)
.L_62:
        /*005c*/ 	.word	0x00000000
        /*0060*/ 	.short	0x0002
        /*0062*/ 	.short	0x0008
        /*0064*/ 	.byte	0x00, 0xf0, 0x11, 0x00


	//----- nvinfo : EIATTR_KPARAM_INFO
	.align		4
.L_63:
        /*0068*/ 	.byte	0x04, 0x17
        /*006a*/ 	.short	(.L_65 - .L_64)
.L_64:
        /*006c*/ 	.word	0x00000000
        /*0070*/ 	.short	0x0001
        /*0072*/ 	.short	0x0004
        /*0074*/ 	.byte	0x00, 0xf0, 0x11, 0x00


	//----- nvinfo : EIATTR_KPARAM_INFO
	.align		4
.L_65:
        /*0078*/ 	.byte	0x04, 0x17
        /*007a*/ 	.short	(.L_67 - .L_66)
.L_66:
        /*007c*/ 	.word	0x00000000
        /*0080*/ 	.short	0x0000
        /*0082*/ 	.short	0x0000
        /*0084*/ 	.byte	0x00, 0xf0, 0x11, 0x00


	//----- nvinfo : EIATTR_SPARSE_MMA_MASK
	.align		4
.L_67:
        /*0088*/ 	.byte	0x03, 0x50
        /*008a*/ 	.short	0x0000


	//----- nvinfo : EIATTR_MAXREG_COUNT
	.align		4
        /*008c*/ 	.byte	0x03, 0x1b
        /*008e*/ 	.short	0x00ff


	//----- nvinfo : EIATTR_MERCURY_ISA_VERSION
	.align		4
        /*0090*/ 	.byte	0x03, 0x5f
        /*0092*/ 	.short	0x0101


	//----- nvinfo : EIATTR_VRC_CTA_INIT_COUNT
	.align		4
        /*0094*/ 	.byte	0x02, 0x4a
	.zero		1
	.zero		1


	//----- nvinfo : EIATTR_EXIT_INSTR_OFFSETS
	.align		4
        /*0098*/ 	.byte	0x04, 0x1c
        /*009a*/ 	.short	(.L_69 - .L_68)


	//   ....[0]....
.L_68:
        /*009c*/ 	.word	0x000000d0


	//   ....[1]....
        /*00a0*/ 	.word	0x00000d40


	//----- nvinfo : EIATTR_CRS_STACK_SIZE
	.align		4
.L_69:
        /*00a4*/ 	.byte	0x04, 0x1e
        /*00a6*/ 	.short	(.L_71 - .L_70)
.L_70:
        /*00a8*/ 	.word	0x00000000


	//----- nvinfo : EIATTR_CBANK_PARAM_SIZE
	.align		4
.L_71:
        /*00ac*/ 	.byte	0x03, 0x19
        /*00ae*/ 	.short	0x0030


	//----- nvinfo : EIATTR_PARAM_CBANK
	.align		4
        /*00b0*/ 	.byte	0x04, 0x0a
        /*00b2*/ 	.short	(.L_73 - .L_72)
	.align		4
.L_72:
        /*00b4*/ 	.word	index@(.nv.constant0._Z20group_point_grad_gpuiiiiiPKfPKiPf)
        /*00b8*/ 	.short	0x0380
        /*00ba*/ 	.short	0x0030


	//----- nvinfo : EIATTR_SW_WAR
	.align		4
.L_73:
        /*00bc*/ 	.byte	0x04, 0x36
        /*00be*/ 	.short	(.L_75 - .L_74)
.L_74:
        /*00c0*/ 	.word	0x00000008
.L_75:


//--------------------- .nv.info._Z15group_point_gpuiiiiiPKfPKiPf --------------------------
	.section	.nv.info._Z15group_point_gpuiiiiiPKfPKiPf,"",@"SHT_CUDA_INFO"
	.sectionflags	@""
	.align	4


	//----- nvinfo : EIATTR_CUDA_API_VERSION
	.align		4
        /*0000*/ 	.byte	0x04, 0x37
        /*0002*/ 	.short	(.L_77 - .L_76)
.L_76:
        /*0004*/ 	.word	0x00000082


	//----- nvinfo : EIATTR_KPARAM_INFO
	.align		4
.L_77:
        /*0008*/ 	.byte	0x04, 0x17
        /*000a*/ 	.short	(.L_79 - .L_78)
.L_78:
        /*000c*/ 	.word	0x00000000
        /*0010*/ 	.short	0x0007
        /*0012*/ 	.short	0x0028
        /*0014*/ 	.byte	0x00, 0xf5, 0x21, 0x00


	//----- nvinfo : EIATTR_KPARAM_INFO
	.align		4
.L_79:
        /*0018*/ 	.byte	0x04, 0x17
        /*001a*/ 	.short	(.L_81 - .L_80)
.L_80:
        /*001c*/ 	.word	0x00000000
        /*0020*/ 	.short	0x0006
        /*0022*/ 	.short	0x0020
        /*0024*/ 	.byte	0x00, 0xf5, 0x21, 0x00


	//----- nvinfo : EIATTR_KPARAM_INFO
	.align		4
.L_81:
        /*0028*/ 	.byte	0x04, 0x17
        /*002a*/ 	.short	(.L_83 - .L_82)
.L_82:
        /*002c*/ 	.word	0x00000000
        /*0030*/ 	.short	0x0005
        /*0032*/ 	.short	0x0018
        /*0034*/ 	.byte	0x00, 0xf5, 0x21, 0x00


	//----- nvinfo : EIATTR_KPARAM_INFO
	.align		4
.L_83:
        /*0038*/ 	.byte	0x04, 0x17
        /*003a*/ 	.short	(.L_85 - .L_84)
.L_84:
        /*003c*/ 	.word	0x00000000
        /*0040*/ 	.short	0x0004
        /*0042*/ 	.short	0x0010
        /*0044*/ 	.byte	0x00, 0xf0, 0x11, 0x00


	//----- nvinfo : EIATTR_KPARAM_INFO
	.align		4
.L_85:
        /*0048*/ 	.byte	0x04, 0x17
        /*004a*/ 	.short	(.L_87 - .L_86)
.L_86:
        /*004c*/ 	.word	0x00000000
        /*0050*/ 	.short	0x0003
        /*0052*/ 	.short	0x000c
        /*0054*/ 	.byte	0x00, 0xf0, 0x11, 0x00


	//----- nvinfo : EIATTR_KPARAM_INFO
	.align		4
.L_87:
        /*0058*/ 	.byte	0x04, 0x17
        /*005a*/ 	.short	(.L_89 - .L_88)
.L_88:
        /*005c*/ 	.word	0x00000000
        /*0060*/ 	.short	0x0002
        /*0062*/ 	.short	0x0008
        /*0064*/ 	.byte	0x00, 0xf0, 0x11, 0x00


	//----- nvinfo : EIATTR_KPARAM_INFO
	.align		4
.L_89:
        /*0068*/ 	.byte	0x04, 0x17
        /*006a*/ 	.short	(.L_91 - .L_90)
.L_90:
        /*006c*/ 	.word	0x00000000
        /*0070*/ 	.short	0x0001
        /*0072*/ 	.short	0x0004
        /*0074*/ 	.byte	0x00, 0xf0, 0x11, 0x00


	//----- nvinfo : EIATTR_KPARAM_INFO
	.align		4
.L_91:
        /*0078*/ 	.byte	0x04, 0x17
        /*007a*/ 	.short	(.L_93 - .L_92)
.L_92:
        /*007c*/ 	.word	0x00000000
        /*0080*/ 	.short	0x0000
        /*0082*/ 	.short	0x0000
        /*0084*/ 	.byte	0x00, 0xf0, 0x11, 0x00


	//----- nvinfo : EIATTR_SPARSE_MMA_MASK
	.align		4
.L_93:
        /*0088*/ 	.byte	0x03, 0x50
        /*008a*/ 	.short	0x0000


	//----- nvinfo : EIATTR_MAXREG_COUNT
	.align		4
        /*008c*/ 	.byte	0x03, 0x1b
        /*008e*/ 	.short	0x00ff


	//----- nvinfo : EIATTR_MERCURY_ISA_VERSION
	.align		4
        /*0090*/ 	.byte	0x03, 0x5f
        /*0092*/ 	.short	0x0101


	//----- nvinfo : EIATTR_VRC_CTA_INIT_COUNT
	.align		4
        /*0094*/ 	.byte	0x02, 0x4a
	.zero		1
	.zero		1


	//----- nvinfo : EIATTR_EXIT_INSTR_OFFSETS
	.align		4
        /*0098*/ 	.byte	0x04, 0x1c
        /*009a*/ 	.short	(.L_95 - .L_94)


	//   ....[0]....
.L_94:
        /*009c*/ 	.word	0x000000c0


	//   ....[1]....
        /*00a0*/ 	.word	0x00000d40


	//----- nvinfo : EIATTR_CRS_STACK_SIZE
	.align		4
.L_95:
        /*00a4*/ 	.byte	0x04, 0x1e
        /*00a6*/ 	.short	(.L_97 - .L_96)
.L_96:
        /*00a8*/ 	.word	0x00000000


	//----- nvinfo : EIATTR_CBANK_PARAM_SIZE
	.align		4
.L_97:
        /*00ac*/ 	.byte	0x03, 0x19
        /*00ae*/ 	.short	0x0030


	//----- nvinfo : EIATTR_PARAM_CBANK
	.align		4
        /*00b0*/ 	.byte	0x04, 0x0a
        /*00b2*/ 	.short	(.L_99 - .L_98)
	.align		4
.L_98:
        /*00b4*/ 	.word	index@(.nv.constant0._Z15group_point_gpuiiiiiPKfPKiPf)
        /*00b8*/ 	.short	0x0380
        /*00ba*/ 	.short	0x0030


	//----- nvinfo : EIATTR_SW_WAR
	.align		4
.L_99:
        /*00bc*/ 	.byte	0x04, 0x36
        /*00be*/ 	.short	(.L_101 - .L_100)
.L_100:
        /*00c0*/ 	.word	0x00000008
.L_101:


//--------------------- .nv.info._Z20query_ball_point_gpuiiifiPKfS0_PiS1_ --------------------------
	.section	.nv.info._Z20query_ball_point_gpuiiifiPKfS0_PiS1_,"",@"SHT_CUDA_INFO"
	.sectionflags	@""
	.align	4


	//----- nvinfo : EIATTR_CUDA_API_VERSION
	.align		4
        /*0000*/ 	.byte	0x04, 0x37
        /*0002*/ 	.short	(.L_103 - .L_102)
.L_102:
        /*0004*/ 	.word	0x00000082


	//----- nvinfo : EIATTR_KPARAM_INFO
	.align		4
.L_103:
        /*0008*/ 	.byte	0x04, 0x17
        /*000a*/ 	.short	(.L_105 - .L_104)
.L_104:
        /*000c*/ 	.word	0x00000000
        /*0010*/ 	.short	0x0008
        /*0012*/ 	.short	0x0030
        /*0014*/ 	.byte	0x00, 0xf5, 0x21, 0x00


	//----- nvinfo : EIATTR_KPARAM_INFO
	.align		4
.L_105:
        /*0018*/ 	.byte	0x04, 0x17
        /*001a*/ 	.short	(.L_107 - .L_106)
.L_106:
        /*001c*/ 	.word	0x00000000
        /*0020*/ 	.short	0x0007
        /*0022*/ 	.short	0x0028
        /*0024*/ 	.byte	0x00, 0xf5, 0x21, 0x00


	//----- nvinfo : EIATTR_KPARAM_INFO
	.align		4
.L_107:
        /*0028*/ 	.byte	0x04, 0x17
        /*002a*/ 	.short	(.L_109 - .L_108)
.L_108:
        /*002c*/ 	.word	0x00000000
        /*0030*/ 	.short	0x0006
        /*0032*/ 	.short	0x0020
        /*0034*/ 	.byte	0x00, 0xf5, 0x21, 0x00


	//----- nvinfo : EIATTR_KPARAM_INFO
	.align		4
.L_109:
        /*0038*/ 	.byte	0x04, 0x17
        /*003a*/ 	.short	(.L_111 - .L_110)
.L_110:
        /*003c*/ 	.word	0x00000000
        /*0040*/ 	.short	0x0005
        /*0042*/ 	.short	0x0018
        /*0044*/ 	.byte	0x00, 0xf5, 0x21, 0x00


	//----- nvinfo : EIATTR_KPARAM_INFO
	.align		4
.L_111:
        /*0048*/ 	.byte	0x04, 0x17
        /*004a*/ 	.short	(.L_113 - .L_112)
.L_112:
        /*004c*/ 	.word	0x00000000
        /*0050*/ 	.short	0x0004
        /*0052*/ 	.short	0x0010
        /*0054*/ 	.byte	0x00, 0xf0, 0x11, 0x00


	//----- nvinfo : EIATTR_KPARAM_INFO
	.align		4
.L_113:
        /*0058*/ 	.byte	0x04, 0x17
        /*005a*/ 	.short	(.L_115 - .L_114)
.L_114:
        /*005c*/ 	.word	0x00000000
        /*0060*/ 	.short	0x0003
        /*0062*/ 	.short	0x000c
        /*0064*/ 	.byte	0x00, 0xf0, 0x11, 0x00


	//----- nvinfo : EIATTR_KPARAM_INFO
	.align		4
.L_115:
        /*0068*/ 	.byte	0x04, 0x17
        /*006a*/ 	.short	(.L_117 - .L_116)
.L_116:
        /*006c*/ 	.word	0x00000000
        /*0070*/ 	.short	0x0002
        /*0072*/ 	.short	0x0008
        /*0074*/ 	.byte	0x00, 0xf0, 0x11, 0x00


	//----- nvinfo : EIATTR_KPARAM_INFO
	.align		4
.L_117:
        /*0078*/ 	.byte	0x04, 0x17
        /*007a*/ 	.short	(.L_119 - .L_118)
.L_118:
        /*007c*/ 	.word	0x00000000
        /*0080*/ 	.short	0x0001
        /*0082*/ 	.short	0x0004
        /*0084*/ 	.byte	0x00, 0xf0, 0x11, 0x00


	//----- nvinfo : EIATTR_KPARAM_INFO
	.align		4
.L_119:
        /*0088*/ 	.byte	0x04, 0x17
        /*008a*/ 	.short	(.L_121 - .L_120)
.L_120:
        /*008c*/ 	.word	0x00000000
        /*0090*/ 	.short	0x0000
        /*0092*/ 	.short	0x0000
        /*0094*/ 	.byte	0x00, 0xf0, 0x11, 0x00


	//----- nvinfo : EIATTR_SPARSE_MMA_MASK
	.align		4
.L_121:
        /*0098*/ 	.byte	0x03, 0x50
        /*009a*/ 	.short	0x0000


	//----- nvinfo : EIATTR_MAXREG_COUNT
	.align		4
        /*009c*/ 	.byte	0x03, 0x1b
        /*009e*/ 	.short	0x00ff


	//----- nvinfo : EIATTR_MERCURY_ISA_VERSION
	.align		4
        /*00a0*/ 	.byte	0x03, 0x5f
        /*00a2*/ 	.short	0x0101


	//----- nvinfo : EIATTR_VRC_CTA_INIT_COUNT
	.align		4
        /*00a4*/ 	.byte	0x02, 0x4a
	.zero		1
	.zero		1


	//----- nvinfo : EIATTR_EXIT_INSTR_OFFSETS
	.align		4
        /*00a8*/ 	.byte	0x04, 0x1c
        /*00aa*/ 	.short	(.L_123 - .L_122)


	//   ....[0]....
.L_122:
        /*00ac*/ 	.word	0x00000040


	//   ....[1]....
        /*00b0*/ 	.word	0x00000400


	//   ....[2]....
        /*00b4*/ 	.word	0x000005b0


	//   ....[3]....
        /*00b8*/ 	.word	0x00000e80


	//----- nvinfo : EIATTR_CRS_STACK_SIZE
	.align		4
.L_123:
        /*00bc*/ 	.byte	0x04, 0x1e
        /*00be*/ 	.short	(.L_125 - .L_124)
.L_124:
        /*00c0*/ 	.word	0x00000000


	//----- nvinfo : EIATTR_CBANK_PARAM_SIZE
	.align		4
.L_125:
        /*00c4*/ 	.byte	0x03, 0x19
        /*00c6*/ 	.short	0x0038


	//----- nvinfo : EIATTR_PARAM_CBANK
	.align		4
        /*00c8*/ 	.byte	0x04, 0x0a
        /*00ca*/ 	.short	(.L_127 - .L_126)
	.align		4
.L_126:
        /*00cc*/ 	.word	index@(.nv.constant0._Z20query_ball_point_gpuiiifiPKfS0_PiS1_)
        /*00d0*/ 	.short	0x0380
        /*00d2*/ 	.short	0x0038


	//----- nvinfo : EIATTR_SW_WAR
	.align		4
.L_127:
        /*00d4*/ 	.byte	0x04, 0x36
        /*00d6*/ 	.short	(.L_129 - .L_128)
.L_128:
        /*00d8*/ 	.word	0x00000008
.L_129:


//--------------------- .nv.callgraph             --------------------------
	.section	.nv.callgraph,"",@"SHT_CUDA_CALLGRAPH"
	.align	4
	.sectionentsize	8
	.align		4
        /*0000*/ 	.word	0x00000000
	.align		4
        /*0004*/ 	.word	0xffffffff
	.align		4
        /*0008*/ 	.word	0x00000000
	.align		4
        /*000c*/ 	.word	0xfffffffe
	.align		4
        /*0010*/ 	.word	0x00000000
	.align		4
        /*0014*/ 	.word	0xfffffffd
	.align		4
        /*0018*/ 	.word	0x00000000
	.align		4
        /*001c*/ 	.word	0xfffffffc


//--------------------- .text._Z18selection_sort_gpuiiiiPKfPiPf --------------------------
	.section	.text._Z18selection_sort_gpuiiiiPKfPiPf,"ax",@progbits
	.align	128
        .global         _Z18selection_sort_gpuiiiiPKfPiPf
        .type           _Z18selection_sort_gpuiiiiPKfPiPf,@function
        .size           _Z18selection_sort_gpuiiiiPKfPiPf,(.L_x_54 - _Z18selection_sort_gpuiiiiPKfPiPf)
        .other          _Z18selection_sort_gpuiiiiPKfPiPf,@"STO_CUDA_ENTRY STV_DEFAULT"
_Z18selection_sort_gpuiiiiPKfPiPf:
.text._Z18selection_sort_gpuiiiiPKfPiPf:
[----:B------:R-:W-:Y:S01]  /*0000*/  LDC R1, c[0x0][0x37c] ;  /* 0x0000df00ff017b82 */ /* 0x000fe20000000800 */
[----:B------:R-:W0:Y:S07]  /*0010*/  S2R R0, SR_TID.X ;  /* 0x0000000000007919 */ /* 0x000e2e0000002100 */
[----:B------:R-:W1:Y:S01]  /*0020*/  LDC R7, c[0x0][0x384] ;  /* 0x0000e100ff077b82 */ /* 0x000e620000000800 */
[----:B------:R-:W2:Y:S01]  /*0030*/  LDCU UR10, c[0x0][0x388] ;  /* 0x00007100ff0a77ac */ /* 0x000ea20008000800 */
[----:B------:R-:W-:Y:S01]  /*0040*/  BSSY.RECONVERGENT B0, `(.L_x_0) ;  /* 0x00000f1000007945 */ /* 0x000fe20003800200 */
[----:B------:R-:W3:Y:S05]  /*0050*/  LDCU.64 UR6, c[0x0][0x358] ;  /* 0x00006b00ff0677ac */ /* 0x000eea0008000a00 */
[----:B------:R-:W4:Y:S01]  /*0060*/  S2UR UR4, SR_CTAID.X ;  /* 0x00000000000479c3 */ /* 0x000f220000002500 */
[----:B------:R-:W0:Y:S01]  /*0070*/  LDCU UR5, c[0x0][0x360] ;  /* 0x00006c00ff0577ac */ /* 0x000e220008000800 */
[----:B------:R-:W0:Y:S06]  /*0080*/  LDCU.64 UR8, c[0x0][0x390] ;  /* 0x00007200ff0877ac */ /* 0x000e2c0008000a00 */
[----:B------:R-:W5:Y:S01]  /*0090*/  LDC.64 R12, c[0x0][0x398] ;  /* 0x0000e600ff0c7b82 */ /* 0x000f620000000a00 */
[----:B--2---:R-:W-:-:S07]  /*00a0*/  IMAD.U32 R3, RZ, RZ, UR10 ;  /* 0x0000000aff037e24 */ /* 0x004fce000f8e00ff */
[----:B------:R-:W2:Y:S01]  /*00b0*/  LDC.64 R14, c[0x0][0x3a0] ;  /* 0x0000e800ff0e7b82 */ /* 0x000ea20000000a00 */
[----:B-1----:R-:W-:-:S04]  /*00c0*/  ISETP.GE.AND P0, PT, R7, 0x1, PT ;  /* 0x000000010700780c */ /* 0x002fc80003f06270 */
[----:B0-----:R-:W-:Y:S01]  /*00d0*/  ISETP.GE.OR P0, PT, R0, R3, !P0 ;  /* 0x000000030000720c */ /* 0x001fe20004706670 */
[----:B----4-:R-:W-:-:S04]  /*00e0*/  IMAD R2, R7, UR4, RZ ;  /* 0x0000000407027c24 */ /* 0x010fc8000f8e02ff */
[----:B------:R-:W-:-:S04]  /*00f0*/  IMAD R2, R2, R3, RZ ;  /* 0x0000000302027224 */ /* 0x000fc800078e02ff */
[----:B-----5:R-:W-:-:S04]  /*0100*/  IMAD.WIDE R12, R2, 0x4, R12 ;  /* 0x00000004020c7825 */ /* 0x020fc800078e020c */
[----:B--2---:R-:W-:Y:S01]  /*0110*/  IMAD.WIDE R14, R2, 0x4, R14 ;  /* 0x00000004020e7825 */ /* 0x004fe200078e020e */
[----:B---3--:R-:W-:Y:S06]  /*0120*/  @P0 BRA `(.L_x_1) ;  /* 0x0000000c00880947 */ /* 0x008fec0003800000 */
[C---:B------:R-:W-:Y:S02]  /*0130*/  LOP3.LUT R5, R7.reuse, 0x7, RZ, 0xc0, !PT ;  /* 0x0000000707057812 */ /* 0x040fe400078ec0ff */
[----:B------:R-:W-:Y:S02]  /*0140*/  LOP3.LUT R4, R7, 0xf, RZ, 0xc0, !PT ;  /* 0x0000000f07047812 */ /* 0x000fe400078ec0ff */
[----:B------:R-:W-:Y:S01]  /*0150*/  SHF.R.S32.HI R8, RZ, 0x1f, R2 ;  /* 0x0000001fff087819 */ /* 0x000fe20000011402 */
[----:B------:R-:W-:Y:S01]  /*0160*/  VIADD R6, R5, 0xffffffff ;  /* 0xffffffff05067836 */ /* 0x000fe20000000000 */
[----:B------:R-:W-:Y:S01]  /*0170*/  MOV R10, R0 ;  /* 0x00000000000a7202 */ /* 0x000fe20000000f00 */
[----:B------:R-:W-:-:S03]  /*0180*/  VIADD R3, R4, 0xffffffff ;  /* 0xffffffff04037836 */ /* 0x000fc60000000000 */
[----:B------:R-:W-:Y:S02]  /*0190*/  ISETP.GE.U32.AND P1, PT, R6, 0x3, PT ;  /* 0x000000030600780c */ /* 0x000fe40003f26070 */
[----:B------:R-:W-:Y:S02]  /*01a0*/  LOP3.LUT R6, R7, 0x7ffffff0, RZ, 0xc0, !PT ;  /* 0x7ffffff007067812 */ /* 0x000fe400078ec0ff */
[----:B------:R-:W-:Y:S02]  /*01b0*/  ISETP.GE.U32.AND P0, PT, R3, 0x7, PT ;  /* 0x000000070300780c */ /* 0x000fe40003f06070 */
[----:B------:R-:W-:-:S11]  /*01c0*/  LOP3.LUT R7, R7, 0x3, RZ, 0xc0, !PT ;  /* 0x0000000307077812 */ /* 0x000fd600078ec0ff */
.L_x_7:
[----:B0-----:R-:W0:Y:S01]  /*01d0*/  LDCU UR4, c[0x0][0x384] ;  /* 0x00007080ff0477ac */ /* 0x001e220008000800 */
[----:B-1----:R-:W-:Y:S01]  /*01e0*/  IMAD.MOV.U32 R26, RZ, RZ, RZ ;  /* 0x000000ffff1a7224 */ /* 0x002fe200078e00ff */
[----:B------:R-:W1:Y:S01]  /*01f0*/  LDCU UR10, c[0x0][0x388] ;  /* 0x00007100ff0a77ac */ /* 0x000e620008000800 */
[----:B0-----:R-:W-:Y:S02]  /*0200*/  UISETP.GE.U32.AND UP0, UPT, UR4, 0x10, UPT ;  /* 0x000000100400788c */ /* 0x001fe4000bf06070 */
[C---:B---34-:R-:W-:Y:S02]  /*0210*/  IMAD R9, R10.reuse, UR4, RZ ;  /* 0x000000040a097c24 */ /* 0x058fe4000f8e02ff */
[----:B------:R-:W-:Y:S02]  /*0220*/  VIADD R10, R10, UR5 ;  /* 0x000000050a0a7c36 */ /* 0x000fe40008000000 */
[----:B-1----:R-:W-:-:S05]  /*0230*/  IMAD.U32 R3, RZ, RZ, UR10 ;  /* 0x0000000aff037e24 */ /* 0x002fca000f8e00ff */
[----:B------:R-:W-:Y:S01]  /*0240*/  ISETP.GE.AND P2, PT, R10, R3, PT ;  /* 0x000000030a00720c */ /* 0x000fe20003f46270 */
[----:B--2---:R-:W-:-:S12]  /*0250*/  BRA.U !UP0, `(.L_x_2) ;  /* 0x00000005082c7547 */ /* 0x004fd8000b800000 */
[----:B------:R-:W-:-:S07]  /*0260*/  HFMA2 R11, -RZ, RZ, 0, 0 ;  /* 0x00000000ff0b7431 */ /* 0x000fce00000001ff */
.L_x_3:
[----:B-1----:R-:W-:-:S05]  /*0270*/  IMAD.IADD R19, R9, 0x1, R11 ;  /* 0x0000000109137824 */ /* 0x002fca00078e020b */
[----:B------:R-:W-:-:S05]  /*0280*/  IADD3 R16, P3, PT, R2, R19, RZ ;  /* 0x0000001302107210 */ /* 0x000fca0007f7e0ff */
[----:B------:R-:W-:Y:S01]  /*0290*/  IMAD.X R17, RZ, RZ, R8, P3 ;  /* 0x000000ffff117224 */ /* 0x000fe200018e0608 */
[----:B------:R-:W-:-:S04]  /*02a0*/  LEA R20, P3, R16, UR8, 0x2 ;  /* 0x0000000810147c11 */ /* 0x000fc8000f8610ff */
[----:B------:R-:W-:-:S05]  /*02b0*/  LEA.HI.X R21, R16, UR9, R17, 0x2, P3 ;  /* 0x0000000910157c11 */ /* 0x000fca00098f1411 */
[----:B------:R-:W2:Y:S01]  /*02c0*/  LDG.E R23, desc[UR6][R20.64] ;  /* 0x0000000614177981 */ /* 0x000ea2000c1e1900 */
[----:B------:R-:W-:-:S04]  /*02d0*/  IMAD.WIDE.U32 R16, R19, 0x4, R14 ;  /* 0x0000000413107825 */ /* 0x000fc800078e000e */
[----:B------:R-:W-:Y:S01]  /*02e0*/  IMAD.WIDE.U32 R18, R19, 0x4, R12 ;  /* 0x0000000413127825 */ /* 0x000fe200078e000c */
[----:B--2---:R0:W-:Y:S04]  /*02f0*/  STG.E desc[UR6][R16.64], R23 ;  /* 0x0000001710007986 */ /* 0x0041e8000c101906 */
[----:B------:R-:W-:Y:S04]  /*0300*/  STG.E desc[UR6][R18.64], R11 ;  /* 0x0000000b12007986 */ /* 0x000fe8000c101906 */
[----:B------:R-:W2:Y:S01]  /*0310*/  LDG.E R27, desc[UR6][R20.64+0x4] ;  /* 0x00000406141b7981 */ /* 0x000ea2000c1e1900 */
[C---:B------:R-:W-:Y:S01]  /*0320*/  VIADD R25, R11.reuse, 0x1 ;  /* 0x000000010b197836 */ /* 0x040fe20000000000 */
[----:B------:R-:W-:-:S02]  /*0330*/  IADD3 R29, PT, PT, R11, 0x2, RZ ;  /* 0x000000020b1d7810 */ /* 0x000fc40007ffe0ff */
[----:B--2---:R1:W-:Y:S04]  /*0340*/  STG.E desc[UR6][R16.64+0x4], R27 ;  /* 0x0000041b10007986 */ /* 0x0043e8000c101906 */
[----:B------:R2:W-:Y:S04]  /*0350*/  STG.E desc[UR6][R18.64+0x4], R25 ;  /* 0x0000041912007986 */ /* 0x0005e8000c101906 */
[----:B------:R-:W3:Y:S01]  /*0360*/  LDG.E R22, desc[UR6][R20.64+0x8] ;  /* 0x0000080614167981 */ /* 0x000ee2000c1e1900 */
[----:B0-----:R-:W-:-:S03]  /*0370*/  VIADD R23, R11, 0x3 ;  /* 0x000000030b177836 */ /* 0x001fc60000000000 */
[----:B---3--:R-:W-:Y:S04]  /*0380*/  STG.E desc[UR6][R16.64+0x8], R22 ;  /* 0x0000081610007986 */ /* 0x008fe8000c101906 */
[----:B------:R0:W-:Y:S04]  /*0390*/  STG.E desc[UR6][R18.64+0x8], R29 ;  /* 0x0000081d12007986 */ /* 0x0001e8000c101906 */
[----:B------:R-:W3:Y:S01]  /*03a0*/  LDG.E R24, desc[UR6][R20.64+0xc] ;  /* 0x00000c0614187981 */ /* 0x000ee2000c1e1900 */
[----:B-1----:R-:W-:-:S03]  /*03b0*/  VIADD R27, R11, 0x4 ;  /* 0x000000040b1b7836 */ /* 0x002fc60000000000 */
[----:B---3--:R-:W-:Y:S04]  /*03c0*/  STG.E desc[UR6][R16.64+0xc], R24 ;  /* 0x00000c1810007986 */ /* 0x008fe8000c101906 */
[----:B------:R1:W-:Y:S04]  /*03d0*/  STG.E desc[UR6][R18.64+0xc], R23 ;  /* 0x00000c1712007986 */ /* 0x0003e8000c101906 */
[----:B------:R-:W3:Y:S01]  /*03e0*/  LDG.E R26, desc[UR6][R20.64+0x10] ;  /* 0x00001006141a7981 */ /* 0x000ee2000c1e1900 */
[----:B--2---:R-:W-:-:S03]  /*03f0*/  VIADD R25, R11, 0x5 ;  /* 0x000000050b197836 */ /* 0x004fc60000000000 */
[----:B---3--:R-:W-:Y:S04]  /*0400*/  STG.E desc[UR6][R16.64+0x10], R26 ;  /* 0x0000101a10007986 */ /* 0x008fe8000c101906 */
[----:B------:R2:W-:Y:S04]  /*0410*/  STG.E desc[UR6][R18.64+0x10], R27 ;  /* 0x0000101b12007986 */ /* 0x0005e8000c101906 */
[----:B------:R-:W3:Y:S01]  /*0420*/  LDG.E R28, desc[UR6][R20.64+0x14] ;  /* 0x00001406141c7981 */ /* 0x000ee2000c1e1900 */
[----:B0-----:R-:W-:-:S03]  /*0430*/  IADD3 R29, PT, PT, R11, 0x6, RZ ;  /* 0x000000060b1d7810 */ /* 0x001fc60007ffe0ff */
        /* <DEDUP_REMOVED lines=11> */
[----:B0-----:R-:W-:-:S03]  /*04f0*/  VIADD R25, R11, 0x9 ;  /* 0x000000090b197836 */ /* 0x001fc60000000000 */
[----:B---3--:R-:W-:Y:S04]  /*0500*/  STG.E desc[UR6][R16.64+0x20], R26 ;  /* 0x0000201a10007986 */ /* 0x008fe8000c101906 */
[----:B------:R0:W-:Y:S04]  /*0510*/  STG.E desc[UR6][R18.64+0x20], R27 ;  /* 0x0000201b12007986 */ /* 0x0001e8000c101906 */
[----:B------:R-:W3:Y:S01]  /*0520*/  LDG.E R28, desc[UR6][R20.64+0x24] ;  /* 0x00002406141c7981 */ /* 0x000ee2000c1e1900 */
[----:B-1----:R-:W-:-:S03]  /*0530*/  IADD3 R29, PT, PT, R11, 0xa, RZ ;  /* 0x0000000a0b1d7810 */ /* 0x002fc60007ffe0ff */
        /* <DEDUP_REMOVED lines=11> */
[----:B-1----:R-:W-:-:S03]  /*05f0*/  VIADD R25, R11, 0xd ;  /* 0x0000000d0b197836 */ /* 0x002fc60000000000 */
[----:B---3--:R1:W-:Y:S04]  /*0600*/  STG.E desc[UR6][R16.64+0x30], R26 ;  /* 0x0000301a10007986 */ /* 0x0083e8000c101906 */
[----:B------:R1:W-:Y:S04]  /*0610*/  STG.E desc[UR6][R18.64+0x30], R27 ;  /* 0x0000301b12007986 */ /* 0x0003e8000c101906 */
[----:B------:R-:W3:Y:S01]  /*0620*/  LDG.E R28, desc[UR6][R20.64+0x34] ;  /* 0x00003406141c7981 */ /* 0x000ee2000c1e1900 */
[----:B--2---:R-:W-:-:S03]  /*0630*/  IADD3 R29, PT, PT, R11, 0xe, RZ ;  /* 0x0000000e0b1d7810 */ /* 0x004fc60007ffe0ff */
[----:B---3--:R1:W-:Y:S04]  /*0640*/  STG.E desc[UR6][R16.64+0x34], R28 ;  /* 0x0000341c10007986 */ /* 0x0083e8000c101906 */
[----:B------:R1:W-:Y:S04]  /*0650*/  STG.E desc[UR6][R18.64+0x34], R25 ;  /* 0x0000341912007986 */ /* 0x0003e8000c101906 */
[----:B------:R-:W2:Y:S01]  /*0660*/  LDG.E R22, desc[UR6][R20.64+0x38] ;  /* 0x0000380614167981 */ /* 0x000ea2000c1e1900 */
[----:B0-----:R-:W-:-:S03]  /*0670*/  VIADD R23, R11, 0xf ;  /* 0x0000000f0b177836 */ /* 0x001fc60000000000 */
[----:B--2---:R1:W-:Y:S04]  /*0680*/  STG.E desc[UR6][R16.64+0x38], R22 ;  /* 0x0000381610007986 */ /* 0x0043e8000c101906 */
[----:B------:R1:W-:Y:S04]  /*0690*/  STG.E desc[UR6][R18.64+0x38], R29 ;  /* 0x0000381d12007986 */ /* 0x0003e8000c101906 */
[----:B------:R-:W2:Y:S01]  /*06a0*/  LDG.E R24, desc[UR6][R20.64+0x3c] ;  /* 0x00003c0614187981 */ /* 0x000ea2000c1e1900 */
[----:B------:R-:W-:-:S05]  /*06b0*/  VIADD R11, R11, 0x10 ;  /* 0x000000100b0b7836 */ /* 0x000fca0000000000 */
[----:B------:R-:W-:Y:S01]  /*06c0*/  ISETP.NE.AND P3, PT, R11, R6, PT ;  /* 0x000000060b00720c */ /* 0x000fe20003f65270 */
[----:B--2---:R1:W-:Y:S04]  /*06d0*/  STG.E desc[UR6][R16.64+0x3c], R24 ;  /* 0x00003c1810007986 */ /* 0x0043e8000c101906 */
[----:B------:R1:W-:Y:S08]  /*06e0*/  STG.E desc[UR6][R18.64+0x3c], R23 ;  /* 0x00003c1712007986 */ /* 0x0003f0000c101906 */
[----:B------:R-:W-:Y:S05]  /*06f0*/  @P3 BRA `(.L_x_3) ;  /* 0xfffffff800dc3947 */ /* 0x000fea000383ffff */
[----:B-1----:R-:W-:-:S07]  /*0700*/  IMAD.MOV.U32 R26, RZ, RZ, R6 ;  /* 0x000000ffff1a7224 */ /* 0x002fce00078e0006 */
.L_x_2:
[----:B------:R-:W-:-:S13]  /*0710*/  ISETP.NE.AND P3, PT, R4, RZ, PT ;  /* 0x000000ff0400720c */ /* 0x000fda0003f65270 */
[----:B------:R-:W-:Y:S05]  /*0720*/  @!P3 BRA `(.L_x_4) ;  /* 0x000000080004b947 */ /* 0x000fea0003800000 */
[----:B------:R-:W-:Y:S01]  /*0730*/  ISETP.NE.AND P3, PT, R5, RZ, PT ;  /* 0x000000ff0500720c */ /* 0x000fe20003f65270 */
[----:B------:R-:W-:-:S12]  /*0740*/  @!P0 BRA `(.L_x_5) ;  /* 0x0000000000d08947 */ /* 0x000fd80003800000 */
[----:B------:R-:W0:Y:S01]  /*0750*/  LDCU.64 UR10, c[0x0][0x390] ;  /* 0x00007200ff0a77ac */ /* 0x000e220008000a00 */
[----:B------:R-:W-:-:S04]  /*0760*/  IADD3 R23, PT, PT, R9, R26, RZ ;  /* 0x0000001a09177210 */ /* 0x000fc80007ffe0ff */
[----:B------:R-:W-:-:S05]  /*0770*/  IADD3 R11, P4, PT, R2, R23, RZ ;  /* 0x00000017020b7210 */ /* 0x000fca0007f9e0ff */
[----:B------:R-:W-:Y:S01]  /*0780*/  IMAD.X R18, RZ, RZ, R8, P4 ;  /* 0x000000ffff127224 */ /* 0x000fe200020e0608 */
[----:B0-----:R-:W-:-:S04]  /*0790*/  LEA R16, P4, R11, UR10, 0x2 ;  /* 0x0000000a0b107c11 */ /* 0x001fc8000f8810ff */
[----:B------:R-:W-:-:S05]  /*07a0*/  LEA.HI.X R17, R11, UR11, R18, 0x2, P4 ;  /* 0x0000000b0b117c11 */ /* 0x000fca000a0f1412 */
[----:B------:R-:W2:Y:S01]  /*07b0*/  LDG.E R11, desc[UR6][R16.64] ;  /* 0x00000006100b7981 */ /* 0x000ea2000c1e1900 */
[----:B------:R-:W-:Y:S01]  /*07c0*/  IADD3 R27, P4, PT, R9, R26, RZ ;  /* 0x0000001a091b7210 */ /* 0x000fe20007f9e0ff */
[----:B------:R-:W-:-:S04]  /*07d0*/  IMAD.WIDE.U32 R24, R23, 0x4, R14 ;  /* 0x0000000417187825 */ /* 0x000fc800078e000e */
[----:B------:R-:W-:Y:S01]  /*07e0*/  IMAD.X R28, RZ, RZ, RZ, P4 ;  /* 0x000000ffff1c7224 */ /* 0x000fe200020e06ff */
[----:B------:R-:W-:Y:S01]  /*07f0*/  IADD3 R18, P4, PT, R2, R27, RZ ;  /* 0x0000001b02127210 */ /* 0x000fe20007f9e0ff */
[----:B------:R-:W-:-:S04]  /*0800*/  IMAD.WIDE.U32 R22, R23, 0x4, R12 ;  /* 0x0000000417167825 */ /* 0x000fc800078e000c */
[----:B------:R-:W-:Y:S01]  /*0810*/  IMAD.X R19, R8, 0x1, R28, P4 ;  /* 0x0000000108137824 */ /* 0x000fe200020e061c */
[----:B------:R-:W-:-:S04]  /*0820*/  LEA R20, P4, R18, UR10, 0x2 ;  /* 0x0000000a12147c11 */ /* 0x000fc8000f8810ff */
[----:B------:R-:W-:Y:S01]  /*0830*/  LEA.HI.X R21, R18, UR11, R19, 0x2, P4 ;  /* 0x0000000b12157c11 */ /* 0x000fe2000a0f1413 */
[----:B--2---:R-:W-:Y:S04]  /*0840*/  STG.E desc[UR6][R24.64], R11 ;  /* 0x0000000b18007986 */ /* 0x004fe8000c101906 */
[----:B------:R0:W-:Y:S04]  /*0850*/  STG.E desc[UR6][R22.64], R26 ;  /* 0x0000001a16007986 */ /* 0x0001e8000c101906 */
[----:B------:R-:W2:Y:S01]  /*0860*/  LDG.E R29, desc[UR6][R20.64+0x4] ;  /* 0x00000406141d7981 */ /* 0x000ea2000c1e1900 */
[----:B------:R-:W-:-:S02]  /*0870*/  SHF.L.U32 R19, R27, 0x2, RZ ;  /* 0x000000021b137819 */ /* 0x000fc400000006ff */
[----:B------:R-:W-:Y:S02]  /*0880*/  SHF.L.U64.HI R27, R27, 0x2, R28 ;  /* 0x000000021b1b7819 */ /* 0x000fe4000001021c */
[-C--:B------:R-:W-:Y:S02]  /*0890*/  IADD3 R16, P4, PT, R14, R19.reuse, RZ ;  /* 0x000000130e107210 */ /* 0x080fe40007f9e0ff */
[----:B------:R-:W-:-:S03]  /*08a0*/  IADD3 R18, P5, PT, R12, R19, RZ ;  /* 0x000000130c127210 */ /* 0x000fc60007fbe0ff */
[--C-:B------:R-:W-:Y:S02]  /*08b0*/  IMAD.X R17, R15, 0x1, R27.reuse, P4 ;  /* 0x000000010f117824 */ /* 0x100fe400020e061b */
[----:B------:R-:W-:Y:S02]  /*08c0*/  IMAD.X R19, R13, 0x1, R27, P5 ;  /* 0x000000010d137824 */ /* 0x000fe400028e061b */
[C---:B------:R-:W-:Y:S01]  /*08d0*/  VIADD R27, R26.reuse, 0x1 ;  /* 0x000000011a1b7836 */ /* 0x040fe20000000000 */
[----:B--2---:R1:W-:Y:S04]  /*08e0*/  STG.E desc[UR6][R16.64+0x4], R29 ;  /* 0x0000041d10007986 */ /* 0x0043e8000c101906 */
[----:B------:R-:W-:Y:S04]  /*08f0*/  STG.E desc[UR6][R18.64+0x4], R27 ;  /* 0x0000041b12007986 */ /* 0x000fe8000c101906 */
[----:B0-----:R-:W2:Y:S01]  /*0900*/  LDG.E R23, desc[UR6][R20.64+0x8] ;  /* 0x0000080614177981 */ /* 0x001ea2000c1e1900 */
[C---:B------:R-:W-:Y:S01]  /*0910*/  IADD3 R11, PT, PT, R26.reuse, 0x2, RZ ;  /* 0x000000021a0b7810 */ /* 0x040fe20007ffe0ff */
[----:B------:R-:W-:-:S02]  /*0920*/  VIADD R25, R26, 0x3 ;  /* 0x000000031a197836 */ /* 0x000fc40000000000 */
[----:B--2---:R0:W-:Y:S04]  /*0930*/  STG.E desc[UR6][R16.64+0x8], R23 ;  /* 0x0000081710007986 */ /* 0x0041e8000c101906 */
[----:B------:R2:W-:Y:S04]  /*0940*/  STG.E desc[UR6][R18.64+0x8], R11 ;  /* 0x0000080b12007986 */ /* 0x0005e8000c101906 */
[----:B------:R-:W3:Y:S01]  /*0950*/  LDG.E R22, desc[UR6][R20.64+0xc] ;  /* 0x00000c0614167981 */ /* 0x000ee2000c1e1900 */
[----:B-1----:R-:W-:-:S03]  /*0960*/  VIADD R29, R26, 0x4 ;  /* 0x000000041a1d7836 */ /* 0x002fc60000000000 */
[----:B---3--:R-:W-:Y:S04]  /*0970*/  STG.E desc[UR6][R16.64+0xc], R22 ;  /* 0x00000c1610007986 */ /* 0x008fe8000c101906 */
[----:B------:R1:W-:Y:S04]  /*0980*/  STG.E desc[UR6][R18.64+0xc], R25 ;  /* 0x00000c1912007986 */ /* 0x0003e8000c101906 */
[----:B------:R-:W3:Y:S01]  /*0990*/  LDG.E R24, desc[UR6][R20.64+0x10] ;  /* 0x0000100614187981 */ /* 0x000ee2000c1e1900 */
[----:B0-----:R-:W-:-:S03]  /*09a0*/  VIADD R23, R26, 0x5 ;  /* 0x000000051a177836 */ /* 0x001fc60000000000 */
[----:B---3--:R0:W-:Y:S04]  /*09b0*/  STG.E desc[UR6][R16.64+0x10], R24 ;  /* 0x0000101810007986 */ /* 0x0081e8000c101906 */
[----:B------:R0:W-:Y:S04]  /*09c0*/  STG.E desc[UR6][R18.64+0x10], R29 ;  /* 0x0000101d12007986 */ /* 0x0001e8000c101906 */
[----:B------:R-:W3:Y:S01]  /*09d0*/  LDG.E R27, desc[UR6][R20.64+0x14] ;  /* 0x00001406141b7981 */ /* 0x000ee2000c1e1900 */
[----:B--2---:R-:W-:-:S03]  /*09e0*/  IADD3 R11, PT, PT, R26, 0x6, RZ ;  /* 0x000000061a0b7810 */ /* 0x004fc60007ffe0ff */
[----:B---3--:R0:W-:Y:S04]  /*09f0*/  STG.E desc[UR6][R16.64+0x14], R27 ;  /* 0x0000141b10007986 */ /* 0x0081e8000c101906 */
[----:B------:R0:W-:Y:S04]  /*0a00*/  STG.E desc[UR6][R18.64+0x14], R23 ;  /* 0x0000141712007986 */ /* 0x0001e8000c101906 */
[----:B------:R-:W2:Y:S01]  /*0a10*/  LDG.E R28, desc[UR6][R20.64+0x18] ;  /* 0x00001806141c7981 */ /* 0x000ea2000c1e1900 */
[----:B-1----:R-:W-:-:S03]  /*0a20*/  VIADD R25, R26, 0x7 ;  /* 0x000000071a197836 */ /* 0x002fc60000000000 */
[----:B--2---:R0:W-:Y:S04]  /*0a30*/  STG.E desc[UR6][R16.64+0x18], R28 ;  /* 0x0000181c10007986 */ /* 0x0041e8000c101906 */
[----:B------:R0:W-:Y:S04]  /*0a40*/  STG.E desc[UR6][R18.64+0x18], R11 ;  /* 0x0000180b12007986 */ /* 0x0001e8000c101906 */
[----:B------:R-:W2:Y:S01]  /*0a50*/  LDG.E R22, desc[UR6][R20.64+0x1c] ;  /* 0x00001c0614167981 */ /* 0x000ea2000c1e1900 */
[----:B------:R-:W-:-:S03]  /*0a60*/  VIADD R26, R26, 0x8 ;  /* 0x000000081a1a7836 */ /* 0x000fc60000000000 */
[----:B--2---:R0:W-:Y:S04]  /*0a70*/  STG.E desc[UR6][R16.64+0x1c], R22 ;  /* 0x00001c1610007986 */ /* 0x0041e8000c101906 */
[----:B------:R0:W-:Y:S02]  /*0a80*/  STG.E desc[UR6][R18.64+0x1c], R25 ;  /* 0x00001c1912007986 */ /* 0x0001e4000c101906 */
.L_x_5:
[----:B------:R-:W-:Y:S05]  /*0a90*/  @!P3 BRA `(.L_x_4) ;  /* 0x000000040028b947 */ /* 0x000fea0003800000 */
[----:B------:R-:W-:Y:S01]  /*0aa0*/  ISETP.NE.AND P3, PT, R7, RZ, PT ;  /* 0x000000ff0700720c */ /* 0x000fe20003f65270 */
[----:B------:R-:W-:-:S12]  /*0ab0*/  @!P1 BRA `(.L_x_6) ;  /* 0x0000000000909947 */ /* 0x000fd80003800000 */
[----:B------:R-:W1:Y:S01]  /*0ac0*/  LDCU.64 UR10, c[0x0][0x390] ;  /* 0x00007200ff0a77ac */ /* 0x000e620008000a00 */
[----:B------:R-:W-:-:S05]  /*0ad0*/  IMAD.IADD R21, R9, 0x1, R26 ;  /* 0x0000000109157824 */ /* 0x000fca00078e021a */
[----:B0-----:R-:W-:-:S04]  /*0ae0*/  IADD3 R11, P4, PT, R2, R21, RZ ;  /* 0x00000015020b7210 */ /* 0x001fc80007f9e0ff */
[----:B------:R-:W-:Y:S02]  /*0af0*/  IADD3.X R16, PT, PT, RZ, R8, RZ, P4, !PT ;  /* 0x00000008ff107210 */ /* 0x000fe400027fe4ff */
[----:B-1----:R-:W-:-:S04]  /*0b00*/  LEA R22, P4, R11, UR10, 0x2 ;  /* 0x0000000a0b167c11 */ /* 0x002fc8000f8810ff */
[----:B------:R-:W-:-:S05]  /*0b10*/  LEA.HI.X R23, R11, UR11, R16, 0x2, P4 ;  /* 0x0000000b0b177c11 */ /* 0x000fca000a0f1410 */
[----:B------:R-:W2:Y:S01]  /*0b20*/  LDG.E R11, desc[UR6][R22.64] ;  /* 0x00000006160b7981 */ /* 0x000ea2000c1e1900 */
[----:B------:R-:W-:-:S05]  /*0b30*/  IADD3 R25, P4, PT, R9, R26, RZ ;  /* 0x0000001a09197210 */ /* 0x000fca0007f9e0ff */
[----:B------:R-:W-:Y:S01]  /*0b40*/  IMAD.X R24, RZ, RZ, RZ, P4 ;  /* 0x000000ffff187224 */ /* 0x000fe200020e06ff */
[----:B------:R-:W-:-:S05]  /*0b50*/  IADD3 R17, P4, PT, R2, R25, RZ ;  /* 0x0000001902117210 */ /* 0x000fca0007f9e0ff */
[----:B------:R-:W-:Y:S01]  /*0b60*/  IMAD.X R18, R8, 0x1, R24, P4 ;  /* 0x0000000108127824 */ /* 0x000fe200020e0618 */
[----:B------:R-:W-:-:S04]  /*0b70*/  LEA R16, P4, R17, UR10, 0x2 ;  /* 0x0000000a11107c11 */ /* 0x000fc8000f8810ff */
[----:B------:R-:W-:Y:S01]  /*0b80*/  LEA.HI.X R17, R17, UR11, R18, 0x2, P4 ;  /* 0x0000000b11117c11 */ /* 0x000fe2000a0f1412 */
[----:B------:R-:W-:-:S04]  /*0b90*/  IMAD.WIDE.U32 R18, R21, 0x4, R14 ;  /* 0x0000000415127825 */ /* 0x000fc800078e000e */
[----:B------:R-:W-:Y:S01]  /*0ba0*/  IMAD.WIDE.U32 R20, R21, 0x4, R12 ;  /* 0x0000000415147825 */ /* 0x000fe200078e000c */
[----:B--2---:R0:W-:Y:S04]  /*0bb0*/  STG.E desc[UR6][R18.64], R11 ;  /* 0x0000000b12007986 */ /* 0x0041e8000c101906 */
[----:B------:R1:W-:Y:S04]  /*0bc0*/  STG.E desc[UR6][R20.64], R26 ;  /* 0x0000001a14007986 */ /* 0x0003e8000c101906 */
[----:B------:R-:W2:Y:S01]  /*0bd0*/  LDG.E R27, desc[UR6][R16.64+0x4] ;  /* 0x00000406101b7981 */ /* 0x000ea2000c1e1900 */
[C---:B------:R-:W-:Y:S01]  /*0be0*/  IMAD.SHL.U32 R23, R25.reuse, 0x4, RZ ;  /* 0x0000000419177824 */ /* 0x040fe200078e00ff */
[----:B------:R-:W-:Y:S01]  /*0bf0*/  SHF.L.U64.HI R25, R25, 0x2, R24 ;  /* 0x0000000219197819 */ /* 0x000fe20000010218 */
[----:B------:R-:W-:-:S03]  /*0c00*/  VIADD R29, R26, 0x1 ;  /* 0x000000011a1d7836 */ /* 0x000fc60000000000 */
[-C--:B------:R-:W-:Y:S02]  /*0c10*/  IADD3 R22, P4, PT, R14, R23.reuse, RZ ;  /* 0x000000170e167210 */ /* 0x080fe40007f9e0ff */
[----:B------:R-:W-:Y:S02]  /*0c20*/  IADD3 R24, P5, PT, R12, R23, RZ ;  /* 0x000000170c187210 */ /* 0x000fe40007fbe0ff */
[----:B------:R-:W-:-:S03]  /*0c30*/  IADD3.X R23, PT, PT, R15, R25, RZ, P4, !PT ;  /* 0x000000190f177210 */ /* 0x000fc600027fe4ff */
[----:B------:R-:W-:Y:S02]  /*0c40*/  IMAD.X R25, R13, 0x1, R25, P5 ;  /* 0x000000010d197824 */ /* 0x000fe400028e0619 */
[----:B--2---:R2:W-:Y:S04]  /*0c50*/  STG.E desc[UR6][R22.64+0x4], R27 ;  /* 0x0000041b16007986 */ /* 0x0045e8000c101906 */
[----:B------:R2:W-:Y:S04]  /*0c60*/  STG.E desc[UR6][R24.64+0x4], R29 ;  /* 0x0000041d18007986 */ /* 0x0005e8000c101906 */
[----:B0-----:R-:W3:Y:S01]  /*0c70*/  LDG.E R11, desc[UR6][R16.64+0x8] ;  /* 0x00000806100b7981 */ /* 0x001ee2000c1e1900 */
[C---:B-1----:R-:W-:Y:S01]  /*0c80*/  VIADD R21, R26.reuse, 0x2 ;  /* 0x000000021a157836 */ /* 0x042fe20000000000 */
[----:B------:R-:W-:-:S02]  /*0c90*/  IADD3 R18, PT, PT, R26, 0x3, RZ ;  /* 0x000000031a127810 */ /* 0x000fc40007ffe0ff */
[----:B---3--:R2:W-:Y:S04]  /*0ca0*/  STG.E desc[UR6][R22.64+0x8], R11 ;  /* 0x0000080b16007986 */ /* 0x0085e8000c101906 */
[----:B------:R2:W-:Y:S04]  /*0cb0*/  STG.E desc[UR6][R24.64+0x8], R21 ;  /* 0x0000081518007986 */ /* 0x0005e8000c101906 */
[----:B------:R-:W3:Y:S01]  /*0cc0*/  LDG.E R19, desc[UR6][R16.64+0xc] ;  /* 0x00000c0610137981 */ /* 0x000ee2000c1e1900 */
[----:B------:R-:W-:-:S03]  /*0cd0*/  VIADD R26, R26, 0x4 ;  /* 0x000000041a1a7836 */ /* 0x000fc60000000000 */
[----:B---3--:R2:W-:Y:S04]  /*0ce0*/  STG.E desc[UR6][R22.64+0xc], R19 ;  /* 0x00000c1316007986 */ /* 0x0085e8000c101906 */
[----:B------:R2:W-:Y:S02]  /*0cf0*/  STG.E desc[UR6][R24.64+0xc], R18 ;  /* 0x00000c1218007986 */ /* 0x0005e4000c101906 */
.L_x_6:
[----:B------:R-:W-:Y:S05]  /*0d00*/  @!P3 BRA `(.L_x_4) ;  /* 0x00000000008cb947 */ /* 0x000fea0003800000 */
[----:B------:R-:W1:Y:S01]  /*0d10*/  LDCU.64 UR10, c[0x0][0x390] ;  /* 0x00007200ff0a77ac */ /* 0x000e620008000a00 */
[----:B0-----:R-:W-:-:S05]  /*0d20*/  IMAD.IADD R17, R9, 0x1, R26 ;  /* 0x0000000109117824 */ /* 0x001fca00078e021a */
[----:B--2---:R-:W-:-:S05]  /*0d30*/  IADD3 R11, P3, PT, R2, R17, RZ ;  /* 0x00000011020b7210 */ /* 0x004fca0007f7e0ff */
[----:B------:R-:W-:Y:S01]  /*0d40*/  IMAD.X R16, RZ, RZ, R8, P3 ;  /* 0x000000ffff107224 */ /* 0x000fe200018e0608 */
[----:B-1----:R-:W-:-:S04]  /*0d50*/  LEA R20, P3, R11, UR10, 0x2 ;  /* 0x0000000a0b147c11 */ /* 0x002fc8000f8610ff */
[----:B------:R-:W-:-:S06]  /*0d60*/  LEA.HI.X R21, R11, UR11, R16, 0x2, P3 ;  /* 0x0000000b0b157c11 */ /* 0x000fcc00098f1410 */
[----:B------:R-:W2:Y:S01]  /*0d70*/  LDG.E R21, desc[UR6][R20.64] ;  /* 0x0000000614157981 */ /* 0x000ea2000c1e1900 */
[----:B------:R-:W-:Y:S01]  /*0d80*/  IMAD.WIDE.U32 R18, R17, 0x4, R14 ;  /* 0x0000000411127825 */ /* 0x000fe200078e000e */
[----:B------:R-:W-:-:S03]  /*0d90*/  ISETP.NE.AND P3, PT, R7, 0x1, PT ;  /* 0x000000010700780c */ /* 0x000fc60003f65270 */
[----:B------:R-:W-:Y:S01]  /*0da0*/  IMAD.WIDE.U32 R16, R17, 0x4, R12 ;  /* 0x0000000411107825 */ /* 0x000fe200078e000c */
[----:B--2---:R1:W-:Y:S04]  /*0db0*/  STG.E desc[UR6][R18.64], R21 ;  /* 0x0000001512007986 */ /* 0x0043e8000c101906 */
[----:B------:R1:W-:Y:S05]  /*0dc0*/  STG.E desc[UR6][R16.64], R26 ;  /* 0x0000001a10007986 */ /* 0x0003ea000c101906 */
[----:B------:R-:W-:Y:S05]  /*0dd0*/  @!P3 BRA `(.L_x_4) ;  /* 0x000000000058b947 */ /* 0x000fea0003800000 */
[----:B-1----:R-:W-:-:S04]  /*0de0*/  IADD3 R17, P3, PT, R9, R26, RZ ;  /* 0x0000001a09117210 */ /* 0x002fc80007f7e0ff */
[----:B------:R-:W-:Y:S02]  /*0df0*/  IADD3.X R18, PT, PT, RZ, RZ, RZ, P3, !PT ;  /* 0x000000ffff127210 */ /* 0x000fe40001ffe4ff */
[----:B------:R-:W-:-:S05]  /*0e00*/  IADD3 R9, P3, PT, R2, R17, RZ ;  /* 0x0000001102097210 */ /* 0x000fca0007f7e0ff */
[----:B------:R-:W-:Y:S01]  /*0e10*/  IMAD.X R16, R8, 0x1, R18, P3 ;  /* 0x0000000108107824 */ /* 0x000fe200018e0612 */
[----:B------:R-:W-:-:S04]  /*0e20*/  LEA R20, P3, R9, UR10, 0x2 ;  /* 0x0000000a09147c11 */ /* 0x000fc8000f8610ff */
[----:B------:R-:W-:-:S05]  /*0e30*/  LEA.HI.X R21, R9, UR11, R16, 0x2, P3 ;  /* 0x0000000b09157c11 */ /* 0x000fca00098f1410 */
[----:B------:R-:W2:Y:S01]  /*0e40*/  LDG.E R11, desc[UR6][R20.64+0x4] ;  /* 0x00000406140b7981 */ /* 0x000ea2000c1e1900 */
[C---:B------:R-:W-:Y:S01]  /*0e50*/  IMAD.SHL.U32 R19, R17.reuse, 0x4, RZ ;  /* 0x0000000411137824 */ /* 0x040fe200078e00ff */
[----:B------:R-:W-:-:S04]  /*0e60*/  SHF.L.U64.HI R9, R17, 0x2, R18 ;  /* 0x0000000211097819 */ /* 0x000fc80000010212 */
[-C--:B------:R-:W-:Y:S02]  /*0e70*/  IADD3 R16, P3, PT, R14, R19.reuse, RZ ;  /* 0x000000130e107210 */ /* 0x080fe40007f7e0ff */
[----:B------:R-:W-:-:S03]  /*0e80*/  IADD3 R18, P4, PT, R12, R19, RZ ;  /* 0x000000130c127210 */ /* 0x000fc60007f9e0ff */
[----:B------:R-:W-:Y:S01]  /*0e90*/  IMAD.X R17, R15, 0x1, R9, P3 ;  /* 0x000000010f117824 */ /* 0x000fe200018e0609 */
[----:B------:R-:W-:Y:S01]  /*0ea0*/  IADD3.X R19, PT, PT, R13, R9, RZ, P4, !PT ;  /* 0x000000090d137210 */ /* 0x000fe200027fe4ff */
[----:B------:R-:W-:Y:S01]  /*0eb0*/  VIADD R9, R26, 0x1 ;  /* 0x000000011a097836 */ /* 0x000fe20000000000 */
[----:B------:R-:W-:Y:S02]  /*0ec0*/  ISETP.NE.AND P3, PT, R7, 0x2, PT ;  /* 0x000000020700780c */ /* 0x000fe40003f65270 */
[----:B--2---:R3:W-:Y:S04]  /*0ed0*/  STG.E desc[UR6][R16.64+0x4], R11 ;  /* 0x0000040b10007986 */ /* 0x0047e8000c101906 */
[----:B------:R3:W-:Y:S07]  /*0ee0*/  STG.E desc[UR6][R18.64+0x4], R9 ;  /* 0x0000040912007986 */ /* 0x0007ee000c101906 */
[----:B------:R-:W-:Y:S05]  /*0ef0*/  @!P3 BRA `(.L_x_4) ;  /* 0x000000000010b947 */ /* 0x000fea0003800000 */
[----:B------:R-:W2:Y:S01]  /*0f00*/  LDG.E R21, desc[UR6][R20.64+0x8] ;  /* 0x0000080614157981 */ /* 0x000ea2000c1e1900 */
[----:B---3--:R-:W-:-:S03]  /*0f10*/  VIADD R9, R26, 0x2 ;  /* 0x000000021a097836 */ /* 0x008fc60000000000 */
[----:B--2---:R4:W-:Y:S04]  /*0f20*/  STG.E desc[UR6][R16.64+0x8], R21 ;  /* 0x0000081510007986 */ /* 0x0049e8000c101906 */
[----:B------:R4:W-:Y:S02]  /*0f30*/  STG.E desc[UR6][R18.64+0x8], R9 ;  /* 0x0000080912007986 */ /* 0x0009e4000c101906 */
.L_x_4:
[----:B------:R-:W-:Y:S05]  /*0f40*/  @!P2 BRA `(.L_x_7) ;  /* 0xfffffff000a0a947 */ /* 0x000fea000383ffff */
.L_x_1:
[----:B------:R-:W-:Y:S05]  /*0f50*/  BSYNC.RECONVERGENT B0 ;  /* 0x0000000000007941 */ /* 0x000fea0003800200 */
.L_x_0:
[----:B------:R-:W5:Y:S02]  /*0f60*/  LDC R2, c[0x0][0x38c] ;  /* 0x0000e300ff027b82 */ /* 0x000f640000000800 */
[----:B-----5:R-:W-:-:S04]  /*0f70*/  ISETP.GE.AND P0, PT, R2, 0x1, PT ;  /* 0x000000010200780c */ /* 0x020fc80003f06270 */
[----:B------:R-:W-:-:S13]  /*0f80*/  ISETP.GE.OR P0, PT, R0, R3, !P0 ;  /* 0x000000030000720c */ /* 0x000fda0004706670 */
[----:B------:R-:W-:Y:S05]  /*0f90*/  @P0 EXIT ;  /* 0x000000000000094d */ /* 0x000fea0003800000 */
[----:B------:R-:W0:Y:S02]  /*0fa0*/  LDCU.U16 UR4, c[0x0][0x384] ;  /* 0x00007080ff0477ac */ /* 0x000e240008000400 */
.L_x_14:
[----:B------:R-:W5:Y:S01]  /*0fb0*/  LDCU UR8, c[0x0][0x384] ;  /* 0x00007080ff0877ac */ /* 0x000f620008000800 */
[----:B------:R-:W-:Y:S01]  /*0fc0*/  IMAD.MOV.U32 R2, RZ, RZ, RZ ;  /* 0x000000ffff027224 */ /* 0x000fe200078e00ff */
[----:B------:R-:W-:Y:S02]  /*0fd0*/  PRMT R4, RZ, 0x7610, R4 ;  /* 0x00007610ff047816 */ /* 0x000fe40000000004 */
[----:B------:R-:W-:Y:S01]  /*0fe0*/  PRMT R5, RZ, 0x7610, R5 ;  /* 0x00007610ff057816 */ /* 0x000fe20000000005 */
[----:B-----5:R-:W-:-:S04]  /*0ff0*/  IMAD R3, R0, UR8, RZ ;  /* 0x0000000800037c24 */ /* 0x020fc8000f8e02ff */
[----:B0-23--:R-:W-:-:S07]  /*1000*/  IMAD.WIDE R10, R3, 0x4, R14 ;  /* 0x00000004030a7825 */ /* 0x00dfce00078e020e */
.L_x_13:
[----:B-1--4-:R-:W0:Y:S01]  /*1010*/  LDC R17, c[0x0][0x384] ;  /* 0x0000e100ff117b82 */ /* 0x012e220000000800 */
[----:B------:R-:W-:Y:S01]  /*1020*/  IADD3 R6, PT, PT, R2, 0x1, RZ ;  /* 0x0000000102067810 */ /* 0x000fe20007ffe0ff */
[----:B------:R-:W-:-:S03]  /*1030*/  IMAD.MOV.U32 R9, RZ, RZ, R2 ;  /* 0x000000ffff097224 */ /* 0x000fc600078e0002 */
[----:B0-----:R-:W-:-:S13]  /*1040*/  ISETP.GE.AND P0, PT, R6, R17, PT ;  /* 0x000000110600720c */ /* 0x001fda0003f06270 */
[----:B------:R-:W-:Y:S05]  /*1050*/  @P0 BRA `(.L_x_8) ;  /* 0x0000000c00240947 */ /* 0x000fea0003800000 */
[--C-:B------:R-:W-:Y:S02]  /*1060*/  IADD3 R7, PT, PT, -R2, -0x2, R17.reuse ;  /* 0xfffffffe02077810 */ /* 0x100fe40007ffe111 */
[-C--:B------:R-:W-:Y:S02]  /*1070*/  LOP3.LUT R8, RZ, R2.reuse, RZ, 0x33, !PT ;  /* 0x00000002ff087212 */ /* 0x080fe400078e33ff */
[----:B------:R-:W-:Y:S01]  /*1080*/  ISETP.GE.U32.AND P0, PT, R7, 0xf, PT ;  /* 0x0000000f0700780c */ /* 0x000fe20003f06070 */
[----:B------:R-:W-:Y:S01]  /*1090*/  IMAD.MOV.U32 R7, RZ, RZ, R6 ;  /* 0x000000ffff077224 */ /* 0x000fe200078e0006 */
[----:B------:R-:W-:Y:S01]  /*10a0*/  MOV R9, R2 ;  /* 0x0000000200097202 */ /* 0x000fe20000000f00 */
[----:B------:R-:W-:-:S10]  /*10b0*/  IMAD.IADD R8, R8, 0x1, R17 ;  /* 0x0000000108087824 */ /* 0x000fd400078e0211 */
[----:B------:R-:W-:Y:S05]  /*10c0*/  @!P0 BRA `(.L_x_9) ;  /* 0x00000004006c8947 */ /* 0x000fea0003800000 */
[----:B------:R-:W-:Y:S01]  /*10d0*/  LOP3.LUT R7, R8, 0xfffffff0, RZ, 0xc0, !PT ;  /* 0xfffffff008077812 */ /* 0x000fe200078ec0ff */
[--C-:B------:R-:W-:Y:S02]  /*10e0*/  IMAD.MOV.U32 R24, RZ, RZ, R2.reuse ;  /* 0x000000ffff187224 */ /* 0x100fe400078e0002 */
[----:B------:R-:W-:Y:S02]  /*10f0*/  IMAD.MOV.U32 R9, RZ, RZ, R2 ;  /* 0x000000ffff097224 */ /* 0x000fe400078e0002 */
[----:B------:R-:W-:-:S07]  /*1100*/  IMAD.MOV R7, RZ, RZ, -R7 ;  /* 0x000000ffff077224 */ /* 0x000fce00078e0a07 */
.L_x_10:
[----:B------:R-:W-:Y:S01]  /*1110*/  IADD3 R18, PT, PT, R24, 0x1, RZ ;  /* 0x0000000118127810 */ /* 0x000fe20007ffe0ff */
[----:B------:R-:W-:-:S04]  /*1120*/  IMAD.WIDE R20, R9, 0x4, R10 ;  /* 0x0000000409147825 */ /* 0x000fc800078e020a */
[----:B------:R-:W-:Y:S02]  /*1130*/  IMAD.WIDE.U32 R16, R18, 0x4, R10 ;  /* 0x0000000412107825 */ /* 0x000fe400078e000a */
[----:B------:R-:W2:Y:S04]  /*1140*/  LDG.E R20, desc[UR6][R20.64] ;  /* 0x0000000614147981 */ /* 0x000ea8000c1e1900 */
[----:B------:R-:W2:Y:S04]  /*1150*/  LDG.E R19, desc[UR6][R16.64] ;  /* 0x0000000610137981 */ /* 0x000ea8000c1e1900 */
[----:B------:R-:W3:Y:S01]  /*1160*/  LDG.E R25, desc[UR6][R16.64+0x8] ;  /* 0x0000080610197981 */ /* 0x000ee2000c1e1900 */
[----:B--2---:R-:W-:-:S04]  /*1170*/  FSETP.GEU.AND P0, PT, R19, R20, PT ;  /* 0x000000141300720b */ /* 0x004fc80003f0e000 */
[----:B------:R-:W-:Y:S02]  /*1180*/  SEL R9, R18, R9, !P0 ;  /* 0x0000000912097207 */ /* 0x000fe40004000000 */
[----:B------:R-:W2:Y:S03]  /*1190*/  LDG.E R18, desc[UR6][R16.64+0x4] ;  /* 0x0000040610127981 */ /* 0x000ea6000c1e1900 */
[----:B------:R-:W-:-:S06]  /*11a0*/  IMAD.WIDE R22, R9, 0x4, R10 ;  /* 0x0000000409167825 */ /* 0x000fcc00078e020a */
[----:B------:R-:W2:Y:S02]  /*11b0*/  LDG.E R23, desc[UR6][R22.64] ;  /* 0x0000000616177981 */ /* 0x000ea4000c1e1900 */
[----:B--2---:R-:W-:-:S13]  /*11c0*/  FSETP.GEU.AND P0, PT, R18, R23, PT ;  /* 0x000000171200720b */ /* 0x004fda0003f0e000 */
[----:B------:R-:W-:-:S04]  /*11d0*/  @!P0 VIADD R9, R24, 0x2 ;  /* 0x0000000218098836 */ /* 0x000fc80000000000 */
[----:B------:R-:W-:-:S06]  /*11e0*/  IMAD.WIDE R18, R9, 0x4, R10 ;  /* 0x0000000409127825 */ /* 0x000fcc00078e020a */
[----:B------:R-:W3:Y:S02]  /*11f0*/  LDG.E R18, desc[UR6][R18.64] ;  /* 0x0000000612127981 */ /* 0x000ee4000c1e1900 */
[----:B---3--:R-:W-:Y:S02]  /*1200*/  FSETP.GEU.AND P0, PT, R25, R18, PT ;  /* 0x000000121900720b */ /* 0x008fe40003f0e000 */
[----:B------:R-:W2:Y:S11]  /*1210*/  LDG.E R25, desc[UR6][R16.64+0xc] ;  /* 0x00000c0610197981 */ /* 0x000eb6000c1e1900 */
[----:B------:R-:W-:-:S04]  /*1220*/  @!P0 VIADD R9, R24, 0x3 ;  /* 0x0000000318098836 */ /* 0x000fc80000000000 */
[----:B------:R-:W-:-:S06]  /*1230*/  IMAD.WIDE R20, R9, 0x4, R10 ;  /* 0x0000000409147825 */ /* 0x000fcc00078e020a */
[----:B------:R-:W2:Y:S02]  /*1240*/  LDG.E R20, desc[UR6][R20.64] ;  /* 0x0000000614147981 */ /* 0x000ea4000c1e1900 */
[----:B--2---:R-:W-:Y:S02]  /*1250*/  FSETP.GEU.AND P0, PT, R25, R20, PT ;  /* 0x000000141900720b */ /* 0x004fe40003f0e000 */
[----:B------:R-:W2:Y:S11]  /*1260*/  LDG.E R25, desc[UR6][R16.64+0x10] ;  /* 0x0000100610197981 */ /* 0x000eb6000c1e1900 */
[----:B------:R-:W-:-:S04]  /*1270*/  @!P0 VIADD R9, R24, 0x4 ;  /* 0x0000000418098836 */ /* 0x000fc80000000000 */
[----:B------:R-:W-:-:S06]  /*1280*/  IMAD.WIDE R22, R9, 0x4, R10 ;  /* 0x0000000409167825 */ /* 0x000fcc00078e020a */
[----:B------:R-:W2:Y:S02]  /*1290*/  LDG.E R22, desc[UR6][R22.64] ;  /* 0x0000000616167981 */ /* 0x000ea4000c1e1900 */
[----:B--2---:R-:W-:Y:S02]  /*12a0*/  FSETP.GEU.AND P0, PT, R25, R22, PT ;  /* 0x000000161900720b */ /* 0x004fe40003f0e000 */
[----:B------:R-:W2:Y:S11]  /*12b0*/  LDG.E R25, desc[UR6][R16.64+0x14] ;  /* 0x0000140610197981 */ /* 0x000eb6000c1e1900 */
[----:B------:R-:W-:-:S05]  /*12c0*/  @!P0 IADD3 R9, PT, PT, R24, 0x5, RZ ;  /* 0x0000000518098810 */ /* 0x000fca0007ffe0ff */
        /* <DEDUP_REMOVED lines=51> */
[----:B------:R-:W2:Y:S01]  /*1600*/  LDG.E R20, desc[UR6][R20.64] ;  /* 0x0000000614147981 */ /* 0x000ea2000c1e1900 */
[----:B------:R-:W-:-:S05]  /*1610*/  VIADD R7, R7, 0x10 ;  /* 0x0000001007077836 */ /* 0x000fca0000000000 */
[----:B------:R-:W-:Y:S02]  /*1620*/  ISETP.NE.AND P1, PT, R7, RZ, PT ;  /* 0x000000ff0700720c */ /* 0x000fe40003f25270 */
[----:B------:R-:W-:Y:S02]  /*1630*/  IADD3 R24, PT, PT, R24, 0x10, RZ ;  /* 0x0000001018187810 */ /* 0x000fe40007ffe0ff */
[----:B--2---:R-:W-:-:S04]  /*1640*/  FSETP.GEU.AND P0, PT, R25, R20, PT ;  /* 0x000000141900720b */ /* 0x004fc80003f0e000 */
[----:B------:R-:W-:-:S05]  /*1650*/  SEL R9, R24, R9, !P0 ;  /* 0x0000000918097207 */ /* 0x000fca0004000000 */
[----:B------:R-:W-:Y:S05]  /*1660*/  @P1 BRA `(.L_x_10) ;  /* 0xfffffff800a81947 */ /* 0x000fea000383ffff */
[----:B------:R-:W-:-:S07]  /*1670*/  VIADD R7, R24, 0x1 ;  /* 0x0000000118077836 */ /* 0x000fce0000000000 */
.L_x_9:
[----:B------:R-:W-:-:S13]  /*1680*/  LOP3.LUT P0, RZ, R8, 0xf, RZ, 0xc0, !PT ;  /* 0x0000000f08ff7812 */ /* 0x000fda000780c0ff */
[----:B------:R-:W-:Y:S05]  /*1690*/  @!P0 BRA `(.L_x_8) ;  /* 0x0000000400948947 */ /* 0x000fea0003800000 */
[----:B------:R-:W-:-:S05]  /*16a0*/  LOP3.LUT R8, RZ, R5, RZ, 0x33, !PT ;  /* 0x00000005ff087212 */ /* 0x000fca00078e33ff */
[----:B------:R-:W-:-:S05]  /*16b0*/  VIADD R8, R8, UR4 ;  /* 0x0000000408087c36 */ /* 0x000fca0008000000 */
[----:B------:R-:W-:-:S04]  /*16c0*/  LOP3.LUT R8, R8, 0xf, RZ, 0xc0, !PT ;  /* 0x0000000f08087812 */ /* 0x000fc800078ec0ff */
[C---:B------:R-:W-:Y:S01]  /*16d0*/  LOP3.LUT P0, RZ, R8.reuse, 0x7, RZ, 0xc0, !PT ;  /* 0x0000000708ff7812 */ /* 0x040fe2000780c0ff */
[----:B------:R-:W-:-:S05]  /*16e0*/  VIADD R16, R8, 0xffffffff ;  /* 0xffffffff08107836 */ /* 0x000fca0000000000 */
[----:B------:R-:W-:-:S13]  /*16f0*/  ISETP.GE.U32.AND P1, PT, R16, 0x7, PT ;  /* 0x000000071000780c */ /* 0x000fda0003f26070 */
[----:B------:R-:W-:Y:S05]  /*1700*/  @!P1 BRA `(.L_x_11) ;  /* 0x0000000000a89947 */ /* 0x000fea0003800000 */
[----:B------:R-:W-:-:S04]  /*1710*/  IMAD.WIDE R18, R9, 0x4, R10 ;  /* 0x0000000409127825 */ /* 0x000fc800078e020a */
[C---:B------:R-:W-:Y:S02]  /*1720*/  IMAD.WIDE.U32 R16, R7.reuse, 0x4, R10 ;  /* 0x0000000407107825 */ /* 0x040fe400078e000a */
[----:B------:R-:W2:Y:S04]  /*1730*/  LDG.E R19, desc[UR6][R18.64] ;  /* 0x0000000612137981 */ /* 0x000ea8000c1e1900 */
[----:B------:R-:W2:Y:S02]  /*1740*/  LDG.E R8, desc[UR6][R16.64] ;  /* 0x0000000610087981 */ /* 0x000ea4000c1e1900 */
[----:B--2---:R-:W-:Y:S02]  /*1750*/  FSETP.GEU.AND P1, PT, R8, R19, PT ;  /* 0x000000130800720b */ /* 0x004fe40003f2e000 */
[----:B------:R-:W2:Y:S02]  /*1760*/  LDG.E R8, desc[UR6][R16.64+0x4] ;  /* 0x0000040610087981 */ /* 0x000ea4000c1e1900 */
[----:B------:R-:W-:-:S05]  /*1770*/  SEL R9, R7, R9, !P1 ;  /* 0x0000000907097207 */ /* 0x000fca0004800000 */
        /* <DEDUP_REMOVED lines=32> */
[----:B--2---:R-:W-:-:S13]  /*1980*/  FSETP.GEU.AND P1, PT, R8, R21, PT ;  /* 0x000000150800720b */ /* 0x004fda0003f2e000 */
[C---:B------:R-:W-:Y:S02]  /*1990*/  @!P1 VIADD R9, R7.reuse, 0x7 ;  /* 0x0000000707099836 */ /* 0x040fe40000000000 */
[----:B------:R-:W-:-:S07]  /*19a0*/  VIADD R7, R7, 0x8 ;  /* 0x0000000807077836 */ /* 0x000fce0000000000 */
.L_x_11:
[----:B------:R-:W-:Y:S05]  /*19b0*/  @!P0 BRA `(.L_x_8) ;  /* 0x0000000000cc8947 */ /* 0x000fea0003800000 */
[----:B------:R-:W-:-:S04]  /*19c0*/  LOP3.LUT R8, RZ, R4, RZ, 0x33, !PT ;  /* 0x00000004ff087212 */ /* 0x000fc800078e33ff */
[----:B------:R-:W-:-:S04]  /*19d0*/  IADD3 R8, PT, PT, R8, UR4, RZ ;  /* 0x0000000408087c10 */ /* 0x000fc8000fffe0ff */
[----:B------:R-:W-:-:S04]  /*19e0*/  LOP3.LUT R8, R8, 0xffff, RZ, 0xc0, !PT ;  /* 0x0000ffff08087812 */ /* 0x000fc800078ec0ff */
[C---:B------:R-:W-:Y:S02]  /*19f0*/  LOP3.LUT R16, R8.reuse, 0x7, RZ, 0xc0, !PT ;  /* 0x0000000708107812 */ /* 0x040fe400078ec0ff */
[----:B------:R-:W-:-:S03]  /*1a00*/  LOP3.LUT R8, R8, 0x3, RZ, 0xc0, !PT ;  /* 0x0000000308087812 */ /* 0x000fc600078ec0ff */
[----:B------:R-:W-:Y:S01]  /*1a10*/  VIADD R16, R16, 0xffffffff ;  /* 0xffffffff10107836 */ /* 0x000fe20000000000 */
[----:B------:R-:W-:-:S04]  /*1a20*/  ISETP.NE.AND P1, PT, R8, RZ, PT ;  /* 0x000000ff0800720c */ /* 0x000fc80003f25270 */
[----:B------:R-:W-:-:S13]  /*1a30*/  ISETP.GE.U32.AND P0, PT, R16, 0x3, PT ;  /* 0x000000031000780c */ /* 0x000fda0003f06070 */
[----:B------:R-:W-:Y:S05]  /*1a40*/  @!P0 BRA `(.L_x_12) ;  /* 0x0000000000588947 */ /* 0x000fea0003800000 */
[----:B------:R-:W-:-:S04]  /*1a50*/  IMAD.WIDE R22, R9, 0x4, R10 ;  /* 0x0000000409167825 */ /* 0x000fc800078e020a */
[----:B------:R-:W-:Y:S02]  /*1a60*/  IMAD.WIDE.U32 R16, R7, 0x4, R10 ;  /* 0x0000000407107825 */ /* 0x000fe400078e000a */
[----:B------:R-:W2:Y:S04]  /*1a70*/  LDG.E R23, desc[UR6][R22.64] ;  /* 0x0000000616177981 */ /* 0x000ea8000c1e1900 */
[----:B------:R-:W2:Y:S04]  /*1a80*/  LDG.E R18, desc[UR6][R16.64] ;  /* 0x0000000610127981 */ /* 0x000ea8000c1e1900 */
[----:B------:R-:W3:Y:S04]  /*1a90*/  LDG.E R20, desc[UR6][R16.64+0x4] ;  /* 0x0000040610147981 */ /* 0x000ee8000c1e1900 */
[----:B------:R-:W4:Y:S01]  /*1aa0*/  LDG.E R24, desc[UR6][R16.64+0x8] ;  /* 0x0000080610187981 */ /* 0x000f22000c1e1900 */
[----:B--2---:R-:W-:-:S04]  /*1ab0*/  FSETP.GEU.AND P0, PT, R18, R23, PT ;  /* 0x000000171200720b */ /* 0x004fc80003f0e000 */
[----:B------:R-:W-:-:S05]  /*1ac0*/  SEL R9, R7, R9, !P0 ;  /* 0x0000000907097207 */ /* 0x000fca0004000000 */
[----:B------:R-:W-:-:S06]  /*1ad0*/  IMAD.WIDE R18, R9, 0x4, R10 ;  /* 0x0000000409127825 */ /* 0x000fcc00078e020a */
[----:B------:R-:W3:Y:S02]  /*1ae0*/  LDG.E R19, desc[UR6][R18.64] ;  /* 0x0000000612137981 */ /* 0x000ee4000c1e1900 */
[----:B---3--:R-:W-:-:S13]  /*1af0*/  FSETP.GEU.AND P0, PT, R20, R19, PT ;  /* 0x000000131400720b */ /* 0x008fda0003f0e000 */
[----:B------:R-:W-:-:S04]  /*1b00*/  @!P0 VIADD R9, R7, 0x1 ;  /* 0x0000000107098836 */ /* 0x000fc80000000000 */
[----:B------:R-:W-:-:S06]  /*1b10*/  IMAD.WIDE R20, R9, 0x4, R10 ;  /* 0x0000000409147825 */ /* 0x000fcc00078e020a */
[----:B------:R-:W4:Y:S02]  /*1b20*/  LDG.E R21, desc[UR6][R20.64] ;  /* 0x0000000614157981 */ /* 0x000f24000c1e1900 */
[----:B----4-:R-:W-:Y:S02]  /*1b30*/  FSETP.GEU.AND P0, PT, R24, R21, PT ;  /* 0x000000151800720b */ /* 0x010fe40003f0e000 */
[----:B------:R-:W2:Y:S11]  /*1b40*/  LDG.E R24, desc[UR6][R16.64+0xc] ;  /* 0x00000c0610187981 */ /* 0x000eb6000c1e1900 */
[----:B------:R-:W-:-:S05]  /*1b50*/  @!P0 IADD3 R9, PT, PT, R7, 0x2, RZ ;  /* 0x0000000207098810 */ /* 0x000fca0007ffe0ff */
[----:B------:R-:W-:-:S06]  /*1b60*/  IMAD.WIDE R22, R9, 0x4, R10 ;  /* 0x0000000409167825 */ /* 0x000fcc00078e020a */
[----:B------:R-:W2:Y:S02]  /*1b70*/  LDG.E R23, desc[UR6][R22.64] ;  /* 0x0000000616177981 */ /* 0x000ea4000c1e1900 */
[----:B--2---:R-:W-:-:S13]  /*1b80*/  FSETP.GEU.AND P0, PT, R24, R23, PT ;  /* 0x000000171800720b */ /* 0x004fda0003f0e000 */
[C---:B------:R-:W-:Y:S02]  /*1b90*/  @!P0 VIADD R9, R7.reuse, 0x3 ;  /* 0x0000000307098836 */ /* 0x040fe40000000000 */
[----:B------:R-:W-:-:S07]  /*1ba0*/  VIADD R7, R7, 0x4 ;  /* 0x0000000407077836 */ /* 0x000fce0000000000 */
.L_x_12:
[----:B------:R-:W-:Y:S05]  /*1bb0*/  @!P1 BRA `(.L_x_8) ;  /* 0x00000000004c9947 */ /* 0x000fea0003800000 */
[----:B------:R-:W-:-:S04]  /*1bc0*/  IMAD.WIDE R18, R9, 0x4, R10 ;  /* 0x0000000409127825 */ /* 0x000fc800078e020a */
[----:B------:R-:W-:Y:S02]  /*1bd0*/  IMAD.WIDE.U32 R16, R7, 0x4, R10 ;  /* 0x0000000407107825 */ /* 0x000fe400078e000a */
[----:B------:R-:W2:Y:S04]  /*1be0*/  LDG.E R19, desc[UR6][R18.64] ;  /* 0x0000000612137981 */ /* 0x000ea8000c1e1900 */
[----:B------:R-:W2:Y:S01]  /*1bf0*/  LDG.E R20, desc[UR6][R16.64] ;  /* 0x0000000610147981 */ /* 0x000ea2000c1e1900 */
[----:B------:R-:W-:Y:S02]  /*1c00*/  ISETP.NE.AND P1, PT, R8, 0x1, PT ;  /* 0x000000010800780c */ /* 0x000fe40003f25270 */
[----:B--2---:R-:W-:-:S04]  /*1c10*/  FSETP.GEU.AND P0, PT, R20, R19, PT ;  /* 0x000000131400720b */ /* 0x004fc80003f0e000 */
[----:B------:R-:W-:-:S07]  /*1c20*/  SEL R9, R7, R9, !P0 ;  /* 0x0000000907097207 */ /* 0x000fce0004000000 */
[----:B------:R-:W-:Y:S05]  /*1c30*/  @!P1 BRA `(.L_x_8) ;  /* 0x00000000002c9947 */ /* 0x000fea0003800000 */
[----:B------:R-:W-:Y:S01]  /*1c40*/  IMAD.WIDE R18, R9, 0x4, R10 ;  /* 0x0000000409127825 */ /* 0x000fe200078e020a */
[----:B------:R-:W2:Y:S05]  /*1c50*/  LDG.E R20, desc[UR6][R16.64+0x4] ;  /* 0x0000040610147981 */ /* 0x000eaa000c1e1900 */
[----:B------:R-:W2:Y:S01]  /*1c60*/  LDG.E R19, desc[UR6][R18.64] ;  /* 0x0000000612137981 */ /* 0x000ea2000c1e1900 */
[----:B------:R-:W-:-:S13]  /*1c70*/  ISETP.NE.AND P1, PT, R8, 0x2, PT ;  /* 0x000000020800780c */ /* 0x000fda0003f25270 */
[----:B------:R-:W3:Y:S01]  /*1c80*/  @P1 LDG.E R8, desc[UR6][R16.64+0x8] ;  /* 0x0000080610081981 */ /* 0x000ee2000c1e1900 */
[----:B--2---:R-:W-:-:S13]  /*1c90*/  FSETP.GEU.AND P0, PT, R20, R19, PT ;  /* 0x000000131400720b */ /* 0x004fda0003f0e000 */
[----:B------:R-:W-:-:S05]  /*1ca0*/  @!P0 IADD3 R9, PT, PT, R7, 0x1, RZ ;  /* 0x0000000107098810 */ /* 0x000fca0007ffe0ff */
[----:B------:R-:W-:-:S06]  /*1cb0*/  @P1 IMAD.WIDE R20, R9, 0x4, R10 ;  /* 0x0000000409141825 */ /* 0x000fcc00078e020a */
[----:B------:R-:W3:Y:S02]  /*1cc0*/  @P1 LDG.E R21, desc[UR6][R20.64] ;  /* 0x0000000614151981 */ /* 0x000ee4000c1e1900 */
[----:B---3--:R-:W-:-:S13]  /*1cd0*/  FSETP.GEU.OR P0, PT, R8, R21, !P1 ;  /* 0x000000150800720b */ /* 0x008fda0004f0e400 */
[----:B------:R-:W-:-:S07]  /*1ce0*/  @!P0 VIADD R9, R7, 0x2 ;  /* 0x0000000207098836 */ /* 0x000fce0000000000 */
.L_x_8:
[----:B------:R-:W-:Y:S01]  /*1cf0*/  ISETP.NE.AND P0, PT, R9, R2, PT ;  /* 0x000000020900720c */ /* 0x000fe20003f05270 */
[----:B------:R-:W0:-:S12]  /*1d00*/  LDCU UR8, c[0x0][0x38c] ;  /* 0x00007180ff0877ac */ /* 0x000e180008000800 */
[----:B------:R-:W-:-:S04]  /*1d10*/  @P0 IMAD.WIDE.U32 R18, R2, 0x4, R10 ;  /* 0x0000000402120825 */ /* 0x000fc800078e000a */
[----:B------:R-:W-:Y:S01]  /*1d20*/  @P0 IMAD.WIDE R16, R9, 0x4, R10 ;  /* 0x0000000409100825 */ /* 0x000fe200078e020a */
[----:B------:R-:W2:Y:S04]  /*1d30*/  @P0 LDG.E R23, desc[UR6][R18.64] ;  /* 0x0000000612170981 */ /* 0x000ea8000c1e1900 */
[----:B------:R-:W3:Y:S01]  /*1d40*/  @P0 LDG.E R7, desc[UR6][R16.64] ;  /* 0x0000000610070981 */ /* 0x000ee2000c1e1900 */
[C---:B------:R-:W-:Y:S01]  /*1d50*/  @P0 IMAD.IADD R25, R3.reuse, 0x1, R2 ;  /* 0x0000000103190824 */ /* 0x040fe200078e0202 */
[----:B------:R-:W-:-:S03]  /*1d60*/  @P0 IADD3 R21, PT, PT, R3, R9, RZ ;  /* 0x0000000903150210 */ /* 0x000fc60007ffe0ff */
[----:B------:R-:W-:-:S04]  /*1d70*/  @P0 IMAD.WIDE R8, R25, 0x4, R12 ;  /* 0x0000000419080825 */ /* 0x000fc800078e020c */
[----:B------:R-:W-:Y:S01]  /*1d80*/  @P0 IMAD.WIDE R20, R21, 0x4, R12 ;  /* 0x0000000415140825 */ /* 0x000fe200078e020c */
[----:B--2---:R2:W-:Y:S04]  /*1d90*/  @P0 STG.E desc[UR6][R16.64], R23 ;  /* 0x0000001710000986 */ /* 0x0045e8000c101906 */
[----:B---3--:R2:W-:Y:S04]  /*1da0*/  @P0 STG.E desc[UR6][R18.64], R7 ;  /* 0x0000000712000986 */ /* 0x0085e8000c101906 */
[----:B------:R-:W3:Y:S04]  /*1db0*/  @P0 LDG.E R27, desc[UR6][R8.64] ;  /* 0x00000006081b0981 */ /* 0x000ee8000c1e1900 */
[----:B------:R-:W4:Y:S01]  /*1dc0*/  @P0 LDG.E R25, desc[UR6][R20.64] ;  /* 0x0000000614190981 */ /* 0x000f22000c1e1900 */
[----:B------:R-:W-:Y:S01]  /*1dd0*/  VIADD R5, R5, 0x1 ;  /* 0x0000000105057836 */ /* 0x000fe20000000000 */
[----:B------:R-:W-:Y:S01]  /*1de0*/  MOV R2, R6 ;  /* 0x0000000600027202 */ /* 0x000fe20000000f00 */
[----:B------:R-:W-:Y:S01]  /*1df0*/  VIADD R4, R4, 0x1 ;  /* 0x0000000104047836 */ /* 0x000fe20000000000 */
[----:B---3--:R2:W-:Y:S04]  /*1e00*/  @P0 STG.E desc[UR6][R20.64], R27 ;  /* 0x0000001b14000986 */ /* 0x0085e8000c101906 */
[----:B----4-:R2:W-:Y:S01]  /*1e10*/  @P0 STG.E desc[UR6][R8.64], R25 ;  /* 0x0000001908000986 */ /* 0x0105e2000c101906 */
[----:B0-----:R-:W-:-:S13]  /*1e20*/  ISETP.NE.AND P0, PT, R6, UR8, PT ;  /* 0x0000000806007c0c */ /* 0x001fda000bf05270 */
[----:B--2---:R-:W-:Y:S05]  /*1e30*/  @P0 BRA `(.L_x_13) ;  /* 0xfffffff000740947 */ /* 0x004fea000383ffff */
[----:B------:R-:W0:Y:S01]  /*1e40*/  LDCU UR8, c[0x0][0x388] ;  /* 0x00007100ff0877ac */ /* 0x000e220008000800 */
[----:B------:R-:W-:-:S05]  /*1e50*/  VIADD R0, R0, UR5 ;  /* 0x0000000500007c36 */ /* 0x000fca0008000000 */
[----:B0-----:R-:W-:-:S13]  /*1e60*/  ISETP.GE.AND P0, PT, R0, UR8, PT ;  /* 0x0000000800007c0c */ /* 0x001fda000bf06270 */
[----:B------:R-:W-:Y:S05]  /*1e70*/  @!P0 BRA `(.L_x_14) ;  /* 0xfffffff0004c8947 */ /* 0x000fea000383ffff */
[----:B------:R-:W-:Y:S05]  /*1e80*/  EXIT ;  /* 0x000000000000794d */ /* 0x000fea0003800000 */
.L_x_15:
[----:B------:R-:W-:-:S00]  /*1e90*/  BRA `(.L_x_15) ;  /* 0xfffffffc00fc7947 */ /* 0x000fc0000383ffff */
[----:B------:R-:W-:-:S00]  /*1ea0*/  NOP ;  /* 0x0000000000007918 */ /* 0x000fc00000000000 */
        /* <DEDUP_REMOVED lines=13> */
.L_x_54:


//--------------------- .text._Z20group_point_grad_gpuiiiiiPKfPKiPf --------------------------
	.section	.text._Z20group_point_grad_gpuiiiiiPKfPKiPf,"ax",@progbits
	.align	128
        .global         _Z20group_point_grad_gpuiiiiiPKfPKiPf
        .type           _Z20group_point_grad_gpuiiiiiPKfPKiPf,@function
        .size           _Z20group_point_grad_gpuiiiiiPKfPKiPf,(.L_x_55 - _Z20group_point_grad_gpuiiiiiPKfPKiPf)
        .other          _Z20group_point_grad_gpuiiiiiPKfPKiPf,@"STO_CUDA_ENTRY STV_DEFAULT"
_Z20group_point_grad_gpuiiiiiPKfPKiPf:
.text._Z20group_point_grad_gpuiiiiiPKfPKiPf:
[----:B------:R-:W-:Y:S01]  /*0000*/  LDC R1, c[0x0][0x37c] ;  /* 0x0000df00ff017b82 */ /* 0x000fe20000000800 */
[----:B------:R-:W0:Y:S07]  /*0010*/  S2R R4, SR_TID.X ;  /* 0x0000000000047919 */ /* 0x000e2e0000002100 */
[----:B------:R-:W1:Y:S01]  /*0020*/  LDC.64 R2, c[0x0][0x388] ;  /* 0x0000e200ff027b82 */ /* 0x000e620000000a00 */
[----:B------:R-:W1:Y:S01]  /*0030*/  LDCU UR5, c[0x0][0x390] ;  /* 0x00007200ff0577ac */ /* 0x000e620008000800 */
[----:B------:R-:W2:Y:S06]  /*0040*/  LDCU UR6, c[0x0][0x384] ;  /* 0x00007080ff0677ac */ /* 0x000eac0008000800 */
[----:B------:R-:W3:Y:S01]  /*0050*/  S2UR UR4, SR_CTAID.X ;  /* 0x00000000000479c3 */ /* 0x000ee20000002500 */
[----:B-1----:R-:W-:-:S02]  /*0060*/  VIMNMX R0, PT, PT, R2, UR5, PT ;  /* 0x0000000502007c48 */ /* 0x002fc4000bfe0100 */
[----:B0-----:R-:W-:Y:S01]  /*0070*/  ISETP.GE.AND P0, PT, R4, R3, PT ;  /* 0x000000030400720c */ /* 0x001fe20003f06270 */
[----:B------:R-:W-:-:S03]  /*0080*/  IMAD R3, R3, UR5, RZ ;  /* 0x0000000503037c24 */ /* 0x000fc6000f8e02ff */
[----:B------:R-:W-:Y:S01]  /*0090*/  ISETP.LT.OR P0, PT, R0, 0x1, P0 ;  /* 0x000000010000780c */ /* 0x000fe20000701670 */
[----:B---3--:R-:W-:Y:S02]  /*00a0*/  IMAD R0, R2, UR4, RZ ;  /* 0x0000000402007c24 */ /* 0x008fe4000f8e02ff */
[----:B------:R-:W-:Y:S02]  /*00b0*/  IMAD R3, R3, UR4, RZ ;  /* 0x0000000403037c24 */ /* 0x000fe4000f8e02ff */
[----:B--2---:R-:W-:-:S08]  /*00c0*/  IMAD R0, R0, UR6, RZ ;  /* 0x0000000600007c24 */ /* 0x004fd0000f8e02ff */
[----:B------:R-:W-:Y:S05]  /*00d0*/  @P0 EXIT ;  /* 0x000000000000094d */ /* 0x000fea0003800000 */
[----:B------:R-:W-:Y:S01]  /*00e0*/  IMAD R2, R3, R2, RZ ;  /* 0x0000000203027224 */ /* 0x000fe200078e02ff */
[----:B------:R-:W0:Y:S01]  /*00f0*/  LDCU.64 UR6, c[0x0][0x358] ;  /* 0x00006b00ff0677ac */ /* 0x000e220008000a00 */
[----:B------:R-:W1:Y:S01]  /*0100*/  LDCU.64 UR8, c[0x0][0x398] ;  /* 0x00007300ff0877ac */ /* 0x000e620008000a00 */
[----:B------:R-:W2:Y:S04]  /*0110*/  LDCU.64 UR10, c[0x0][0x3a8] ;  /* 0x00007500ff0a77ac */ /* 0x000ea80008000a00 */
.L_x_22:
[----:B---34-:R-:W-:-:S07]  /*0120*/  IMAD.MOV.U32 R5, RZ, RZ, RZ ;  /* 0x000000ffff057224 */ /* 0x018fce00078e00ff */
.L_x_21:
[----:B---3--:R-:W3:Y:S01]  /*0130*/  LDCU UR12, c[0x0][0x390] ;  /* 0x00007200ff0c77ac */ /* 0x008ee20008000800 */
[----:B----4-:R-:W4:Y:S01]  /*0140*/  LDCU.64 UR4, c[0x0][0x3a0] ;  /* 0x00007400ff0477ac */ /* 0x010f220008000a00 */
[----:B---3--:R-:W-:-:S05]  /*0150*/  IMAD R10, R4, UR12, R5 ;  /* 0x0000000c040a7c24 */ /* 0x008fca000f8e0205 */
[----:B0-----:R-:W-:-:S04]  /*0160*/  IADD3 R6, P0, PT, R3, R10, RZ ;  /* 0x0000000a03067210 */ /* 0x001fc80007f1e0ff */
[----:B------:R-:W-:Y:S02]  /*0170*/  LEA.HI.X.SX32 R7, R3, RZ, 0x1, P0 ;  /* 0x000000ff03077211 */ /* 0x000fe400000f0eff */
[C---:B----4-:R-:W-:Y:S01]  /*0180*/  LEA R8, P0, R6.reuse, UR4, 0x2 ;  /* 0x0000000406087c11 */ /* 0x050fe2000f8010ff */
[----:B------:R-:W3:Y:S03]  /*0190*/  LDCU UR4, c[0x0][0x388] ;  /* 0x00007100ff0477ac */ /* 0x000ee60008000800 */
[----:B------:R-:W-:-:S05]  /*01a0*/  LEA.HI.X R9, R6, UR5, R7, 0x2, P0 ;  /* 0x0000000506097c11 */ /* 0x000fca00080f1407 */
[----:B0-----:R-:W4:Y:S01]  /*01b0*/  LDG.E R6, desc[UR6][R8.64] ;  /* 0x0000000608067981 */ /* 0x001f22000c1e1900 */
[----:B------:R-:W-:Y:S01]  /*01c0*/  IMAD.MOV.U32 R7, RZ, RZ, RZ ;  /* 0x000000ffff077224 */ /* 0x000fe200078e00ff */
[----:B---3--:R-:W-:Y:S02]  /*01d0*/  UISETP.GE.U32.AND UP0, UPT, UR4, 0x8, UPT ;  /* 0x000000080400788c */ /* 0x008fe4000bf06070 */
[----:B----4-:R-:W-:-:S07]  /*01e0*/  IMAD R6, R6, UR4, RZ ;  /* 0x0000000406067c24 */ /* 0x010fce000f8e02ff */
[----:B------:R-:W-:Y:S05]  /*01f0*/  BRA.U !UP0, `(.L_x_16) ;  /* 0x0000000508447547 */ /* 0x000fea000b800000 */
[----:B------:R-:W-:Y:S01]  /*0200*/  IMAD R8, R10, UR4, RZ ;  /* 0x000000040a087c24 */ /* 0x000fe2000f8e02ff */
[----:B------:R-:W-:Y:S01]  /*0210*/  ULOP3.LUT UR4, UR4, 0x7ffffff8, URZ, 0xc0, !UPT ;  /* 0x7ffffff804047892 */ /* 0x000fe2000f8ec0ff */
[----:B------:R-:W-:Y:S02]  /*0220*/  IMAD.MOV.U32 R7, RZ, RZ, R6 ;  /* 0x000000ffff077224 */ /* 0x000fe400078e0006 */
[C---:B------:R-:W-:Y:S01]  /*0230*/  VIADD R9, R8.reuse, 0x1 ;  /* 0x0000000108097836 */ /* 0x040fe20000000000 */
[----:B------:R-:W-:Y:S01]  /*0240*/  UIADD3 UR4, UPT, UPT, -UR4, URZ, URZ ;  /* 0x000000ff04047290 */ /* 0x000fe2000fffe1ff */
[C---:B------:R-:W-:Y:S02]  /*0250*/  VIADD R11, R8.reuse, 0x2 ;  /* 0x00000002080b7836 */ /* 0x040fe40000000000 */
[C---:B------:R-:W-:Y:S02]  /*0260*/  VIADD R13, R8.reuse, 0x3 ;  /* 0x00000003080d7836 */ /* 0x040fe40000000000 */
[----:B------:R-:W-:-:S02]  /*0270*/  VIADD R15, R8, 0x4 ;  /* 0x00000004080f7836 */ /* 0x000fc40000000000 */
[C---:B------:R-:W-:Y:S02]  /*0280*/  VIADD R17, R8.reuse, 0x5 ;  /* 0x0000000508117836 */ /* 0x040fe40000000000 */
[C---:B------:R-:W-:Y:S02]  /*0290*/  VIADD R27, R8.reuse, 0x6 ;  /* 0x00000006081b7836 */ /* 0x040fe40000000000 */
[----:B------:R-:W-:Y:S02]  /*02a0*/  VIADD R29, R8, 0x7 ;  /* 0x00000007081d7836 */ /* 0x000fe40000000000 */
[----:B------:R-:W-:-:S07]  /*02b0*/  IMAD.U32 R10, RZ, RZ, UR4 ;  /* 0x00000004ff0a7e24 */ /* 0x000fce000f8e00ff */
.L_x_17:
[----:B------:R-:W-:Y:S02]  /*02c0*/  SHF.R.S32.HI R12, RZ, 0x1f, R2 ;  /* 0x0000001fff0c7819 */ /* 0x000fe40000011402 */
[----:B------:R-:W-:-:S04]  /*02d0*/  IADD3 R14, P0, PT, R2, R8, RZ ;  /* 0x00000008020e7210 */ /* 0x000fc80007f1e0ff */
[----:B---3--:R-:W-:Y:S02]  /*02e0*/  LEA.HI.X.SX32 R19, R8, R12, 0x1, P0 ;  /* 0x0000000c08137211 */ /* 0x008fe400000f0eff */
[----:B-1----:R-:W-:-:S04]  /*02f0*/  LEA R20, P0, R14, UR8, 0x2 ;  /* 0x000000080e147c11 */ /* 0x002fc8000f8010ff */
[----:B------:R-:W-:-:S05]  /*0300*/  LEA.HI.X R21, R14, UR9, R19, 0x2, P0 ;  /* 0x000000090e157c11 */ /* 0x000fca00080f1413 */
[----:B------:R-:W3:Y:S01]  /*0310*/  LDG.E R14, desc[UR6][R20.64] ;  /* 0x00000006140e7981 */ /* 0x000ee2000c1e1900 */
[----:B------:R-:W-:Y:S02]  /*0320*/  SHF.R.S32.HI R18, RZ, 0x1f, R0 ;  /* 0x0000001fff127819 */ /* 0x000fe40000011400 */
[----:B------:R-:W-:Y:S02]  /*0330*/  IADD3 R16, P0, PT, R0, R7, RZ ;  /* 0x0000000700107210 */ /* 0x000fe40007f1e0ff */
[----:B------:R-:W-:Y:S02]  /*0340*/  IADD3 R22, P1, PT, R2, R9, RZ ;  /* 0x0000000902167210 */ /* 0x000fe40007f3e0ff */
[----:B------:R-:W-:Y:S02]  /*0350*/  LEA.HI.X.SX32 R19, R7, R18, 0x1, P0 ;  /* 0x0000001207137211 */ /* 0x000fe400000f0eff */
[----:B--2---:R-:W-:Y:S02]  /*0360*/  LEA R18, P0, R16, UR10, 0x2 ;  /* 0x0000000a10127c11 */ /* 0x004fe4000f8010ff */
[----:B------:R-:W-:-:S02]  /*0370*/  LEA.HI.X.SX32 R23, R9, R12, 0x1, P1 ;  /* 0x0000000c09177211 */ /* 0x000fc400008f0eff */
[----:B------:R-:W-:Y:S02]  /*0380*/  LEA R24, P1, R22, UR8, 0x2 ;  /* 0x0000000816187c11 */ /* 0x000fe4000f8210ff */
[----:B------:R-:W-:Y:S02]  /*0390*/  LEA.HI.X R19, R16, UR11, R19, 0x2, P0 ;  /* 0x0000000b10137c11 */ /* 0x000fe400080f1413 */
[----:B------:R-:W-:-:S03]  /*03a0*/  LEA.HI.X R25, R22, UR9, R23, 0x2, P1 ;  /* 0x0000000916197c11 */ /* 0x000fc600088f1417 */
[----:B---3--:R0:W-:Y:S04]  /*03b0*/  REDG.E.ADD.F32.FTZ.RN.STRONG.GPU desc[UR6][R18.64], R14 ;  /* 0x0000000e120079a6 */ /* 0x0081e8000c12f306 */
[----:B------:R-:W2:Y:S01]  /*03c0*/  LDG.E R16, desc[UR6][R24.64] ;  /* 0x0000000618107981 */ /* 0x000ea2000c1e1900 */
[----:B------:R-:W-:-:S04]  /*03d0*/  IADD3 R21, P0, PT, R2, R11, RZ ;  /* 0x0000000b02157210 */ /* 0x000fc80007f1e0ff */
[----:B------:R-:W-:Y:S02]  /*03e0*/  LEA.HI.X.SX32 R22, R11, R12, 0x1, P0 ;  /* 0x0000000c0b167211 */ /* 0x000fe400000f0eff */
[----:B------:R-:W-:-:S04]  /*03f0*/  LEA R20, P0, R21, UR8, 0x2 ;  /* 0x0000000815147c11 */ /* 0x000fc8000f8010ff */
[----:B------:R-:W-:Y:S01]  /*0400*/  LEA.HI.X R21, R21, UR9, R22, 0x2, P0 ;  /* 0x0000000915157c11 */ /* 0x000fe200080f1416 */
[----:B--2---:R1:W-:Y:S04]  /*0410*/  REDG.E.ADD.F32.FTZ.RN.STRONG.GPU desc[UR6][R18.64+0x4], R16 ;  /* 0x00000410120079a6 */ /* 0x0043e8000c12f306 */
[----:B------:R-:W2:Y:S01]  /*0420*/  LDG.E R26, desc[UR6][R20.64] ;  /* 0x00000006141a7981 */ /* 0x000ea2000c1e1900 */
[----:B------:R-:W-:-:S04]  /*0430*/  IADD3 R23, P0, PT, R2, R13, RZ ;  /* 0x0000000d02177210 */ /* 0x000fc80007f1e0ff */
[----:B------:R-:W-:Y:S02]  /*0440*/  LEA.HI.X.SX32 R28, R13, R12, 0x1, P0 ;  /* 0x0000000c0d1c7211 */ /* 0x000fe400000f0eff */
[----:B------:R-:W-:-:S04]  /*0450*/  LEA R22, P0, R23, UR8, 0x2 ;  /* 0x0000000817167c11 */ /* 0x000fc8000f8010ff */
[----:B------:R-:W-:Y:S01]  /*0460*/  LEA.HI.X R23, R23, UR9, R28, 0x2, P0 ;  /* 0x0000000917177c11 */ /* 0x000fe200080f141c */
[----:B--2---:R2:W-:Y:S04]  /*0470*/  REDG.E.ADD.F32.FTZ.RN.STRONG.GPU desc[UR6][R18.64+0x8], R26 ;  /* 0x0000081a120079a6 */ /* 0x0045e8000c12f306 */
[----:B0-----:R-:W3:Y:S01]  /*0480*/  LDG.E R14, desc[UR6][R22.64] ;  /* 0x00000006160e7981 */ /* 0x001ee2000c1e1900 */
[----:B------:R-:W-:-:S04]  /*0490*/  IADD3 R25, P0, PT, R2, R15, RZ ;  /* 0x0000000f02197210 */ /* 0x000fc80007f1e0ff */
[----:B------:R-:W-:Y:S02]  /*04a0*/  LEA.HI.X.SX32 R28, R15, R12, 0x1, P0 ;  /* 0x0000000c0f1c7211 */ /* 0x000fe400000f0eff */
[----:B------:R-:W-:-:S04]  /*04b0*/  LEA R24, P0, R25, UR8, 0x2 ;  /* 0x0000000819187c11 */ /* 0x000fc8000f8010ff */
[----:B------:R-:W-:Y:S02]  /*04c0*/  LEA.HI.X R25, R25, UR9, R28, 0x2, P0 ;  /* 0x0000000919197c11 */ /* 0x000fe400080f141c */
[----:B------:R-:W-:Y:S01]  /*04d0*/  IADD3 R21, P0, PT, R2, R17, RZ ;  /* 0x0000001102157210 */ /* 0x000fe20007f1e0ff */
[----:B---3--:R0:W-:Y:S04]  /*04e0*/  REDG.E.ADD.F32.FTZ.RN.STRONG.GPU desc[UR6][R18.64+0xc], R14 ;  /* 0x00000c0e120079a6 */ /* 0x0081e8000c12f306 */
[----:B-1----:R-:W3:Y:S01]  /*04f0*/  LDG.E R16, desc[UR6][R24.64] ;  /* 0x0000000618107981 */ /* 0x002ee2000c1e1900 */
[----:B------:R-:W-:Y:S02]  /*0500*/  LEA.HI.X.SX32 R28, R17, R12, 0x1, P0 ;  /* 0x0000000c111c7211 */ /* 0x000fe400000f0eff */
[----:B------:R-:W-:-:S04]  /*0510*/  LEA R20, P0, R21, UR8, 0x2 ;  /* 0x0000000815147c11 */ /* 0x000fc8000f8010ff */
[----:B------:R-:W-:Y:S02]  /*0520*/  LEA.HI.X R21, R21, UR9, R28, 0x2, P0 ;  /* 0x0000000915157c11 */ /* 0x000fe400080f141c */
[----:B------:R-:W-:Y:S01]  /*0530*/  IADD3 R23, P0, PT, R2, R27, RZ ;  /* 0x0000001b02177210 */ /* 0x000fe20007f1e0ff */
[----:B---3--:R3:W-:Y:S04]  /*0540*/  REDG.E.ADD.F32.FTZ.RN.STRONG.GPU desc[UR6][R18.64+0x10], R16 ;  /* 0x00001010120079a6 */ /* 0x0087e8000c12f306 */
[----:B------:R-:W4:Y:S01]  /*0550*/  LDG.E R21, desc[UR6][R20.64] ;  /* 0x0000000614157981 */ /* 0x000f22000c1e1900 */
[----:B--2---:R-:W-:Y:S02]  /*0560*/  LEA.HI.X.SX32 R26, R27, R12, 0x1, P0 ;  /* 0x0000000c1b1a7211 */ /* 0x004fe400000f0eff */
[----:B------:R-:W-:-:S04]  /*0570*/  LEA R22, P0, R23, UR8, 0x2 ;  /* 0x0000000817167c11 */ /* 0x000fc8000f8010ff */
[----:B------:R-:W-:Y:S02]  /*0580*/  LEA.HI.X R23, R23, UR9, R26, 0x2, P0 ;  /* 0x0000000917177c11 */ /* 0x000fe400080f141a */
[----:B0-----:R-:W-:Y:S01]  /*0590*/  IADD3 R14, P0, PT, R2, R29, RZ ;  /* 0x0000001d020e7210 */ /* 0x001fe20007f1e0ff */
[----:B----4-:R3:W-:Y:S04]  /*05a0*/  REDG.E.ADD.F32.FTZ.RN.STRONG.GPU desc[UR6][R18.64+0x14], R21 ;  /* 0x00001415120079a6 */ /* 0x0107e8000c12f306 */
[----:B------:R-:W2:Y:S01]  /*05b0*/  LDG.E R23, desc[UR6][R22.64] ;  /* 0x0000000616177981 */ /* 0x000ea2000c1e1900 */
[----:B------:R-:W-:Y:S02]  /*05c0*/  LEA.HI.X.SX32 R25, R29, R12, 0x1, P0 ;  /* 0x0000000c1d197211 */ /* 0x000fe400000f0eff */
[----:B------:R-:W-:-:S04]  /*05d0*/  LEA R24, P0, R14, UR8, 0x2 ;  /* 0x000000080e187c11 */ /* 0x000fc8000f8010ff */
[----:B------:R-:W-:Y:S01]  /*05e0*/  LEA.HI.X R25, R14, UR9, R25, 0x2, P0 ;  /* 0x000000090e197c11 */ /* 0x000fe200080f1419 */
[----:B------:R-:W-:Y:S01]  /*05f0*/  VIADD R10, R10, 0x8 ;  /* 0x000000080a0a7836 */ /* 0x000fe20000000000 */
[----:B--2---:R3:W-:Y:S04]  /*0600*/  REDG.E.ADD.F32.FTZ.RN.STRONG.GPU desc[UR6][R18.64+0x18], R23 ;  /* 0x00001817120079a6 */ /* 0x0047e8000c12f306 */
[----:B------:R-:W2:Y:S01]  /*0610*/  LDG.E R25, desc[UR6][R24.64] ;  /* 0x0000000618197981 */ /* 0x000ea2000c1e1900 */
[----:B------:R-:W-:Y:S01]  /*0620*/  ISETP.NE.AND P0, PT, R10, RZ, PT ;  /* 0x000000ff0a00720c */ /* 0x000fe20003f05270 */
[----:B------:R-:W-:Y:S02]  /*0630*/  VIADD R9, R9, 0x8 ;  /* 0x0000000809097836 */ /* 0x000fe40000000000 */
[----:B------:R-:W-:-:S02]  /*0640*/  VIADD R11, R11, 0x8 ;  /* 0x000000080b0b7836 */ /* 0x000fc40000000000 */
[----:B------:R-:W-:Y:S02]  /*0650*/  VIADD R13, R13, 0x8 ;  /* 0x000000080d0d7836 */ /* 0x000fe40000000000 */
[----:B------:R-:W-:Y:S02]  /*0660*/  VIADD R15, R15, 0x8 ;  /* 0x000000080f0f7836 */ /* 0x000fe40000000000 */
[----:B------:R-:W-:Y:S02]  /*0670*/  VIADD R17, R17, 0x8 ;  /* 0x0000000811117836 */ /* 0x000fe40000000000 */
[----:B------:R-:W-:Y:S02]  /*0680*/  VIADD R27, R27, 0x8 ;  /* 0x000000081b1b7836 */ /* 0x000fe40000000000 */
[----:B------:R-:W-:Y:S02]  /*0690*/  VIADD R29, R29, 0x8 ;  /* 0x000000081d1d7836 */ /* 0x000fe40000000000 */
[----:B------:R-:W-:-:S02]  /*06a0*/  VIADD R8, R8, 0x8 ;  /* 0x0000000808087836 */ /* 0x000fc40000000000 */
[----:B------:R-:W-:Y:S01]  /*06b0*/  VIADD R7, R7, 0x8 ;  /* 0x0000000807077836 */ /* 0x000fe20000000000 */
[----:B--2---:R3:W-:Y:S01]  /*06c0*/  REDG.E.ADD.F32.FTZ.RN.STRONG.GPU desc[UR6][R18.64+0x1c], R25 ;  /* 0x00001c19120079a6 */ /* 0x0047e2000c12f306 */
[----:B------:R-:W-:Y:S05]  /*06d0*/  @P0 BRA `(.L_x_17) ;  /* 0xfffffff800f80947 */ /* 0x000fea000383ffff */
[----:B------:R-:W0:Y:S02]  /*06e0*/  LDCU UR4, c[0x0][0x388] ;  /* 0x00007100ff0477ac */ /* 0x000e240008000800 */
[----:B0-----:R-:W-:-:S06]  /*06f0*/  ULOP3.LUT UR4, UR4, 0x7ffffff8, URZ, 0xc0, !UPT ;  /* 0x7ffffff804047892 */ /* 0x001fcc000f8ec0ff */
[----:B------:R-:W-:-:S07]  /*0700*/  IMAD.U32 R7, RZ, RZ, UR4 ;  /* 0x00000004ff077e24 */ /* 0x000fce000f8e00ff */
.L_x_16:
[----:B------:R-:W0:Y:S01]  /*0710*/  LDCU UR4, c[0x0][0x388] ;  /* 0x00007100ff0477ac */ /* 0x000e220008000800 */
[----:B------:R-:W4:Y:S01]  /*0720*/  LDCU UR16, c[0x0][0x390] ;  /* 0x00007200ff1077ac */ /* 0x000f220008000800 */
[----:B0-----:R-:W-:-:S04]  /*0730*/  ULOP3.LUT UR4, UR4, 0x7, URZ, 0xc0, !UPT ;  /* 0x0000000704047892 */ /* 0x001fc8000f8ec0ff */
[----:B------:R-:W-:-:S09]  /*0740*/  UISETP.NE.AND UP0, UPT, UR4, URZ, UPT ;  /* 0x000000ff0400728c */ /* 0x000fd2000bf05270 */
[----:B----4-:R-:W-:Y:S05]  /*0750*/  BRA.U !UP0, `(.L_x_18) ;  /* 0x0000000508587547 */ /* 0x010fea000b800000 */
[----:B------:R-:W0:Y:S01]  /*0760*/  LDCU UR17, c[0x0][0x388] ;  /* 0x00007100ff1177ac */ /* 0x000e220008000800 */
[----:B------:R-:W-:Y:S01]  /*0770*/  SHF.R.S32.HI R11, RZ, 0x1f, R2 ;  /* 0x0000001fff0b7819 */ /* 0x000fe20000011402 */
[----:B------:R-:W-:Y:S01]  /*0780*/  IMAD R12, R4, UR16, R5 ;  /* 0x00000010040c7c24 */ /* 0x000fe2000f8e0205 */
[----:B------:R-:W-:Y:S01]  /*0790*/  SHF.R.S32.HI R10, RZ, 0x1f, R0 ;  /* 0x0000001fff0a7819 */ /* 0x000fe20000011400 */
[----:B------:R-:W-:-:S04]  /*07a0*/  UIADD3 UR4, UPT, UPT, UR4, -0x1, URZ ;  /* 0xffffffff04047890 */ /* 0x000fc8000fffe0ff */
[----:B------:R-:W-:Y:S02]  /*07b0*/  UISETP.GE.U32.AND UP0, UPT, UR4, 0x3, UPT ;  /* 0x000000030400788c */ /* 0x000fe4000bf06070 */
[----:B0-----:R-:W-:-:S07]  /*07c0*/  ULOP3.LUT UP1, UR5, UR17, 0x3, URZ, 0xc0, !UPT ;  /* 0x0000000311057892 */ /* 0x001fce000f82c0ff */
[----:B------:R-:W-:Y:S05]  /*07d0*/  BRA.U !UP0, `(.L_x_19) ;  /* 0x0000000108907547 */ /* 0x000fea000b800000 */
[----:B------:R-:W3:Y:S01]  /*07e0*/  LDCU.64 UR14, c[0x0][0x398] ;  /* 0x00007300ff0e77ac */ /* 0x000ee20008000a00 */
[----:B------:R-:W-:Y:S01]  /*07f0*/  IMAD R13, R12, UR17, R7 ;  /* 0x000000110c0d7c24 */ /* 0x000fe2000f8e0207 */
[----:B------:R-:W0:Y:S04]  /*0800*/  LDCU.64 UR12, c[0x0][0x3a8] ;  /* 0x00007500ff0c77ac */ /* 0x000e280008000a00 */
[----:B------:R-:W-:-:S04]  /*0810*/  IADD3 R8, P0, PT, R2, R13, RZ ;  /* 0x0000000d02087210 */ /* 0x000fc80007f1e0ff */
[----:B------:R-:W-:Y:S02]  /*0820*/  LEA.HI.X.SX32 R9, R13, R11, 0x1, P0 ;  /* 0x0000000b0d097211 */ /* 0x000fe400000f0eff */
[----:B---3--:R-:W-:-:S04]  /*0830*/  LEA R16, P0, R8, UR14, 0x2 ;  /* 0x0000000e08107c11 */ /* 0x008fc8000f8010ff */
[----:B------:R-:W-:-:S05]  /*0840*/  LEA.HI.X R17, R8, UR15, R9, 0x2, P0 ;  /* 0x0000000f08117c11 */ /* 0x000fca00080f1409 */
[----:B------:R-:W3:Y:S01]  /*0850*/  LDG.E R19, desc[UR6][R16.64] ;  /* 0x0000000610137981 */ /* 0x000ee2000c1e1900 */
[----:B------:R-:W-:Y:S02]  /*0860*/  IMAD.IADD R9, R6, 0x1, R7 ;  /* 0x0000000106097824 */ /* 0x000fe400078e0207 */
[----:B------:R-:W-:-:S03]  /*0870*/  VIADD R14, R13, 0x1 ;  /* 0x000000010d0e7836 */ /* 0x000fc60000000000 */
[----:B------:R-:W-:Y:S02]  /*0880*/  IADD3 R20, P1, PT, R0, R9, RZ ;  /* 0x0000000900147210 */ /* 0x000fe40007f3e0ff */
[----:B------:R-:W-:Y:S02]  /*0890*/  IADD3 R15, P0, PT, R2, R14, RZ ;  /* 0x0000000e020f7210 */ /* 0x000fe40007f1e0ff */
[----:B------:R-:W-:Y:S02]  /*08a0*/  LEA.HI.X.SX32 R9, R9, R10, 0x1, P1 ;  /* 0x0000000a09097211 */ /* 0x000fe400008f0eff */
[----:B0-----:R-:W-:Y:S02]  /*08b0*/  LEA R8, P1, R20, UR12, 0x2 ;  /* 0x0000000c14087c11 */ /* 0x001fe4000f8210ff */
[----:B------:R-:W-:Y:S02]  /*08c0*/  LEA.HI.X.SX32 R18, R14, R11, 0x1, P0 ;  /* 0x0000000b0e127211 */ /* 0x000fe400000f0eff */
[----:B------:R-:W-:-:S02]  /*08d0*/  LEA R14, P0, R15, UR14, 0x2 ;  /* 0x0000000e0f0e7c11 */ /* 0x000fc4000f8010ff */
[----:B------:R-:W-:Y:S02]  /*08e0*/  LEA.HI.X R9, R20, UR13, R9, 0x2, P1 ;  /* 0x0000000d14097c11 */ /* 0x000fe400088f1409 */
[----:B------:R-:W-:-:S03]  /*08f0*/  LEA.HI.X R15, R15, UR15, R18, 0x2, P0 ;  /* 0x0000000f0f0f7c11 */ /* 0x000fc600080f1412 */
[----:B---3--:R0:W-:Y:S04]  /*0900*/  REDG.E.ADD.F32.FTZ.RN.STRONG.GPU desc[UR6][R8.64], R19 ;  /* 0x00000013080079a6 */ /* 0x0081e8000c12f306 */
[----:B------:R-:W3:Y:S01]  /*0910*/  LDG.E R21, desc[UR6][R14.64] ;  /* 0x000000060e157981 */ /* 0x000ee2000c1e1900 */
[----:B------:R-:W-:-:S05]  /*0920*/  VIADD R16, R13, 0x2 ;  /* 0x000000020d107836 */ /* 0x000fca0000000000 */
[----:B------:R-:W-:-:S04]  /*0930*/  IADD3 R17, P0, PT, R2, R16, RZ ;  /* 0x0000001002117210 */ /* 0x000fc80007f1e0ff */
[----:B------:R-:W-:Y:S02]  /*0940*/  LEA.HI.X.SX32 R18, R16, R11, 0x1, P0 ;  /* 0x0000000b10127211 */ /* 0x000fe400000f0eff */
[----:B------:R-:W-:-:S04]  /*0950*/  LEA R16, P0, R17, UR14, 0x2 ;  /* 0x0000000e11107c11 */ /* 0x000fc8000f8010ff */
[----:B------:R-:W-:Y:S01]  /*0960*/  LEA.HI.X R17, R17, UR15, R18, 0x2, P0 ;  /* 0x0000000f11117c11 */ /* 0x000fe200080f1412 */
[----:B------:R-:W-:Y:S01]  /*0970*/  VIADD R13, R13, 0x3 ;  /* 0x000000030d0d7836 */ /* 0x000fe20000000000 */
[----:B---3--:R0:W-:Y:S04]  /*0980*/  REDG.E.ADD.F32.FTZ.RN.STRONG.GPU desc[UR6][R8.64+0x4], R21 ;  /* 0x00000415080079a6 */ /* 0x0081e8000c12f306 */
[----:B------:R-:W3:Y:S01]  /*0990*/  LDG.E R17, desc[UR6][R16.64] ;  /* 0x0000000610117981 */ /* 0x000ee2000c1e1900 */
[----:B------:R-:W-:-:S04]  /*09a0*/  IADD3 R18, P0, PT, R2, R13, RZ ;  /* 0x0000000d02127210 */ /* 0x000fc80007f1e0ff */
[----:B------:R-:W-:Y:S02]  /*09b0*/  LEA.HI.X.SX32 R13, R13, R11, 0x1, P0 ;  /* 0x0000000b0d0d7211 */ /* 0x000fe400000f0eff */
[----:B------:R-:W-:-:S04]  /*09c0*/  LEA R14, P0, R18, UR14, 0x2 ;  /* 0x0000000e120e7c11 */ /* 0x000fc8000f8010ff */
[----:B------:R-:W-:Y:S01]  /*09d0*/  LEA.HI.X R15, R18, UR15, R13, 0x2, P0 ;  /* 0x0000000f120f7c11 */ /* 0x000fe200080f140d */
[----:B---3--:R0:W-:Y:S05]  /*09e0*/  REDG.E.ADD.F32.FTZ.RN.STRONG.GPU desc[UR6][R8.64+0x8], R17 ;  /* 0x00000811080079a6 */ /* 0x0081ea000c12f306 */
[----:B------:R-:W3:Y:S01]  /*09f0*/  LDG.E R15, desc[UR6][R14.64] ;  /* 0x000000060e0f7981 */ /* 0x000ee2000c1e1900 */
[----:B------:R-:W-:-:S03]  /*0a00*/  VIADD R7, R7, 0x4 ;  /* 0x0000000407077836 */ /* 0x000fc60000000000 */
[----:B---3--:R0:W-:Y:S04]  /*0a10*/  REDG.E.ADD.F32.FTZ.RN.STRONG.GPU desc[UR6][R8.64+0xc], R15 ;  /* 0x00000c0f080079a6 */ /* 0x0081e8000c12f306 */
.L_x_19:
[----:B------:R-:W-:Y:S05]  /*0a20*/  BRA.U !UP1, `(.L_x_18) ;  /* 0x0000000109a47547 */ /* 0x000fea000b800000 */
[----:B------:R-:W-:Y:S02]  /*0a30*/  UISETP.NE.AND UP0, UPT, UR5, 0x1, UPT ;  /* 0x000000010500788c */ /* 0x000fe4000bf05270 */
[----:B------:R-:W-:-:S04]  /*0a40*/  ULOP3.LUT UR4, UR17, 0x1, URZ, 0xc0, !UPT ;  /* 0x0000000111047892 */ /* 0x000fc8000f8ec0ff */
[----:B------:R-:W-:-:S03]  /*0a50*/  UISETP.NE.U32.AND UP1, UPT, UR4, 0x1, UPT ;  /* 0x000000010400788c */ /* 0x000fc6000bf25070 */
[----:B------:R-:W-:Y:S08]  /*0a60*/  BRA.U !UP0, `(.L_x_20) ;  /* 0x0000000108587547 */ /* 0x000ff0000b800000 */
[----:B------:R-:W3:Y:S01]  /*0a70*/  LDCU.64 UR12, c[0x0][0x398] ;  /* 0x00007300ff0c77ac */ /* 0x000ee20008000a00 */
[----:B0-----:R-:W-:Y:S01]  /*0a80*/  IMAD R8, R12, UR17, R7 ;  /* 0x000000110c087c24 */ /* 0x001fe2000f8e0207 */
[----:B------:R-:W0:Y:S04]  /*0a90*/  LDCU.64 UR4, c[0x0][0x3a8] ;  /* 0x00007500ff0477ac */ /* 0x000e280008000a00 */
[----:B------:R-:W-:-:S04]  /*0aa0*/  IADD3 R9, P0, PT, R2, R8, RZ ;  /* 0x0000000802097210 */ /* 0x000fc80007f1e0ff */
[----:B------:R-:W-:Y:S02]  /*0ab0*/  LEA.HI.X.SX32 R14, R8, R11, 0x1, P0 ;  /* 0x0000000b080e7211 */ /* 0x000fe400000f0eff */
[----:B---3--:R-:W-:-:S04]  /*0ac0*/  LEA R16, P0, R9, UR12, 0x2 ;  /* 0x0000000c09107c11 */ /* 0x008fc8000f8010ff */
[----:B------:R-:W-:-:S06]  /*0ad0*/  LEA.HI.X R17, R9, UR13, R14, 0x2, P0 ;  /* 0x0000000d09117c11 */ /* 0x000fcc00080f140e */
[----:B------:R-:W3:Y:S01]  /*0ae0*/  LDG.E R17, desc[UR6][R16.64] ;  /* 0x0000000610117981 */ /* 0x000ee2000c1e1900 */
[----:B------:R-:W-:Y:S02]  /*0af0*/  IMAD.IADD R9, R6, 0x1, R7 ;  /* 0x0000000106097824 */ /* 0x000fe400078e0207 */
[----:B------:R-:W-:-:S03]  /*0b00*/  VIADD R14, R8, 0x1 ;  /* 0x00000001080e7836 */ /* 0x000fc60000000000 */
[----:B------:R-:W-:Y:S02]  /*0b10*/  IADD3 R13, P1, PT, R0, R9, RZ ;  /* 0x00000009000d7210 */ /* 0x000fe40007f3e0ff */
[----:B------:R-:W-:Y:S02]  /*0b20*/  IADD3 R15, P0, PT, R2, R14, RZ ;  /* 0x0000000e020f7210 */ /* 0x000fe40007f1e0ff */
[----:B------:R-:W-:Y:S02]  /*0b30*/  LEA.HI.X.SX32 R18, R9, R10, 0x1, P1 ;  /* 0x0000000a09127211 */ /* 0x000fe400008f0eff */
[----:B------:R-:W-:Y:S02]  /*0b40*/  LEA.HI.X.SX32 R20, R14, R11, 0x1, P0 ;  /* 0x0000000b0e147211 */ /* 0x000fe400000f0eff */
[----:B0-----:R-:W-:Y:S02]  /*0b50*/  LEA R8, P1, R13, UR4, 0x2 ;  /* 0x000000040d087c11 */ /* 0x001fe4000f8210ff */
[----:B------:R-:W-:-:S02]  /*0b60*/  LEA R14, P0, R15, UR12, 0x2 ;  /* 0x0000000c0f0e7c11 */ /* 0x000fc4000f8010ff */
[----:B------:R-:W-:Y:S02]  /*0b70*/  LEA.HI.X R9, R13, UR5, R18, 0x2, P1 ;  /* 0x000000050d097c11 */ /* 0x000fe400088f1412 */
[----:B------:R-:W-:-:S03]  /*0b80*/  LEA.HI.X R15, R15, UR13, R20, 0x2, P0 ;  /* 0x0000000d0f0f7c11 */ /* 0x000fc600080f1414 */
[----:B---3--:R4:W-:Y:S04]  /*0b90*/  REDG.E.ADD.F32.FTZ.RN.STRONG.GPU desc[UR6][R8.64], R17 ;  /* 0x00000011080079a6 */ /* 0x0089e8000c12f306 */
[----:B------:R-:W3:Y:S01]  /*0ba0*/  LDG.E R15, desc[UR6][R14.64] ;  /* 0x000000060e0f7981 */ /* 0x000ee2000c1e1900 */
[----:B------:R-:W-:-:S03]  /*0bb0*/  VIADD R7, R7, 0x2 ;  /* 0x0000000207077836 */ /* 0x000fc60000000000 */
[----:B---3--:R4:W-:Y:S04]  /*0bc0*/  REDG.E.ADD.F32.FTZ.RN.STRONG.GPU desc[UR6][R8.64+0x4], R15 ;  /* 0x0000040f080079a6 */ /* 0x0089e8000c12f306 */
.L_x_20:
[----:B------:R-:W-:Y:S05]  /*0bd0*/  BRA.U UP1, `(.L_x_18) ;  /* 0x0000000101387547 */ /* 0x000fea000b800000 */
[----:B------:R-:W5:Y:S01]  /*0be0*/  LDCU.64 UR4, c[0x0][0x398] ;  /* 0x00007300ff0477ac */ /* 0x000f620008000a00 */
[----:B------:R-:W-:-:S05]  /*0bf0*/  IMAD R12, R12, UR17, R7 ;  /* 0x000000110c0c7c24 */ /* 0x000fca000f8e0207 */
[----:B0---4-:R-:W-:-:S04]  /*0c00*/  IADD3 R9, P0, PT, R2, R12, RZ ;  /* 0x0000000c02097210 */ /* 0x011fc80007f1e0ff */
[----:B------:R-:W-:Y:S02]  /*0c10*/  LEA.HI.X.SX32 R12, R12, R11, 0x1, P0 ;  /* 0x0000000b0c0c7211 */ /* 0x000fe400000f0eff */
[----:B-----5:R-:W-:-:S04]  /*0c20*/  LEA R8, P0, R9, UR4, 0x2 ;  /* 0x0000000409087c11 */ /* 0x020fc8000f8010ff */
[----:B------:R-:W-:Y:S01]  /*0c30*/  LEA.HI.X R9, R9, UR5, R12, 0x2, P0 ;  /* 0x0000000509097c11 */ /* 0x000fe200080f140c */
[----:B------:R-:W0:Y:S05]  /*0c40*/  LDCU.64 UR4, c[0x0][0x3a8] ;  /* 0x00007500ff0477ac */ /* 0x000e2a0008000a00 */
[----:B------:R-:W4:Y:S01]  /*0c50*/  LDG.E R9, desc[UR6][R8.64] ;  /* 0x0000000608097981 */ /* 0x000f22000c1e1900 */
[----:B------:R-:W-:-:S05]  /*0c60*/  IMAD.IADD R7, R6, 0x1, R7 ;  /* 0x0000000106077824 */ /* 0x000fca00078e0207 */
[----:B------:R-:W-:-:S04]  /*0c70*/  IADD3 R11, P0, PT, R0, R7, RZ ;  /* 0x00000007000b7210 */ /* 0x000fc80007f1e0ff */
[----:B------:R-:W-:Y:S02]  /*0c80*/  LEA.HI.X.SX32 R10, R7, R10, 0x1, P0 ;  /* 0x0000000a070a7211 */ /* 0x000fe400000f0eff */
[----:B0-----:R-:W-:-:S04]  /*0c90*/  LEA R6, P0, R11, UR4, 0x2 ;  /* 0x000000040b067c11 */ /* 0x001fc8000f8010ff */
[----:B------:R-:W-:-:S05]  /*0ca0*/  LEA.HI.X R7, R11, UR5, R10, 0x2, P0 ;  /* 0x000000050b077c11 */ /* 0x000fca00080f140a */
[----:B----4-:R0:W-:Y:S04]  /*0cb0*/  REDG.E.ADD.F32.FTZ.RN.STRONG.GPU desc[UR6][R6.64], R9 ;  /* 0x00000009060079a6 */ /* 0x0101e8000c12f306 */
.L_x_18:
[----:B------:R-:W-:-:S05]  /*0cc0*/  VIADD R5, R5, 0x1 ;  /* 0x0000000105057836 */ /* 0x000fca0000000000 */
[----:B------:R-:W-:-:S13]  /*0cd0*/  ISETP.NE.AND P0, PT, R5, UR16, PT ;  /* 0x0000001005007c0c */ /* 0x000fda000bf05270 */
[----:B------:R-:W-:Y:S05]  /*0ce0*/  @P0 BRA `(.L_x_21) ;  /* 0xfffffff400100947 */ /* 0x000fea000383ffff */
[----:B------:R-:W5:Y:S01]  /*0cf0*/  LDCU UR4, c[0x0][0x360] ;  /* 0x00006c00ff0477ac */ /* 0x000f620008000800 */
[----:B------:R-:W0:Y:S01]  /*0d00*/  LDCU UR5, c[0x0][0x38c] ;  /* 0x00007180ff0577ac */ /* 0x000e220008000800 */
[----:B-----5:R-:W-:-:S05]  /*0d10*/  VIADD R4, R4, UR4 ;  /* 0x0000000404047c36 */ /* 0x020fca0008000000 */
[----:B0-----:R-:W-:-:S13]  /*0d20*/  ISETP.GE.AND P0, PT, R4, UR5, PT ;  /* 0x0000000504007c0c */ /* 0x001fda000bf06270 */
[----:B------:R-:W-:Y:S05]  /*0d30*/  @!P0 BRA `(.L_x_22) ;  /* 0xfffffff000f88947 */ /* 0x000fea000383ffff */
[----:B-12---:R-:W-:Y:S05]  /*0d40*/  EXIT ;  /* 0x000000000000794d */ /* 0x006fea0003800000 */
.L_x_23:
        /* <DEDUP_REMOVED lines=11> */
.L_x_55:


//--------------------- .text._Z15group_point_gpuiiiiiPKfPKiPf --------------------------
	.section	.text._Z15group_point_gpuiiiiiPKfPKiPf,"ax",@progbits
	.align	128
        .global         _Z15group_point_gpuiiiiiPKfPKiPf
        .type           _Z15group_point_gpuiiiiiPKfPKiPf,@function
        .size           _Z15group_point_gpuiiiiiPKfPKiPf,(.L_x_56 - _Z15group_point_gpuiiiiiPKfPKiPf)
        .other          _Z15group_point_gpuiiiiiPKfPKiPf,@"STO_CUDA_ENTRY STV_DEFAULT"
_Z15group_point_gpuiiiiiPKfPKiPf:
.text._Z15group_point_gpuiiiiiPKfPKiPf:
[----:B------:R-:W-:Y:S01]  /*0000*/  LDC R1, c[0x0][0x37c] ;  /* 0x0000df00ff017b82 */ /* 0x000fe20000000800 */
[----:B------:R-:W0:Y:S07]  /*0010*/  S2R R3, SR_TID.X ;  /* 0x0000000000037919 */ /* 0x000e2e0000002100 */
[----:B------:R-:W1:Y:S01]  /*0020*/  LDC R0, c[0x0][0x390] ;  /* 0x0000e400ff007b82 */ /* 0x000e620000000800 */
[----:B------:R-:W1:Y:S01]  /*0030*/  LDCU.64 UR6, c[0x0][0x388] ;  /* 0x00007100ff0677ac */ /* 0x000e620008000a00 */
[----:B------:R-:W2:Y:S06]  /*0040*/  LDCU UR4, c[0x0][0x384] ;  /* 0x00007080ff0477ac */ /* 0x000eac0008000800 */
[----:B------:R-:W2:Y:S01]  /*0050*/  S2UR UR5, SR_CTAID.X ;  /* 0x00000000000579c3 */ /* 0x000ea20000002500 */
[C---:B-1----:R-:W-:Y:S01]  /*0060*/  VIMNMX R2, PT, PT, R0.reuse, UR6, PT ;  /* 0x0000000600027c48 */ /* 0x042fe2000bfe0100 */
[----:B------:R-:W-:Y:S01]  /*0070*/  IMAD R0, R0, UR7, RZ ;  /* 0x0000000700007c24 */ /* 0x000fe2000f8e02ff */
[----:B0-----:R-:W-:Y:S01]  /*0080*/  ISETP.GE.AND P0, PT, R3, UR7, PT ;  /* 0x0000000703007c0c */ /* 0x001fe2000bf06270 */
[----:B--2---:R-:W-:-:S02]  /*0090*/  UIMAD UR4, UR5, UR4, URZ ;  /* 0x00000004050472a4 */ /* 0x004fc4000f8e02ff */
[----:B------:R-:W-:Y:S01]  /*00a0*/  IMAD R0, R0, UR5, RZ ;  /* 0x0000000500007c24 */ /* 0x000fe2000f8e02ff */
[----:B------:R-:W-:-:S13]  /*00b0*/  ISETP.LT.OR P0, PT, R2, 0x1, P0 ;  /* 0x000000010200780c */ /* 0x000fda0000701670 */
[----:B------:R-:W-:Y:S05]  /*00c0*/  @P0 EXIT ;  /* 0x000000000000094d */ /* 0x000fea0003800000 */
[----:B------:R-:W-:Y:S01]  /*00d0*/  IMAD R2, R0, UR6, RZ ;  /* 0x0000000600027c24 */ /* 0x000fe2000f8e02ff */
[----:B------:R-:W0:Y:S01]  /*00e0*/  LDCU.64 UR8, c[0x0][0x358] ;  /* 0x00006b00ff0877ac */ /* 0x000e220008000a00 */
[----:B------:R-:W1:Y:S01]  /*00f0*/  LDCU.64 UR10, c[0x0][0x3a8] ;  /* 0x00007500ff0a77ac */ /* 0x000e620008000a00 */
[----:B------:R-:W2:Y:S01]  /*0100*/  LDCU.64 UR12, c[0x0][0x398] ;  /* 0x00007300ff0c77ac */ /* 0x000ea20008000a00 */
[----:B------:R-:W-:-:S12]  /*0110*/  UIMAD UR4, UR4, UR6, URZ ;  /* 0x00000006040472a4 */ /* 0x000fd8000f8e02ff */
.L_x_30:
[----:B---34-:R-:W-:-:S07]  /*0120*/  IMAD.MOV.U32 R4, RZ, RZ, RZ ;  /* 0x000000ffff047224 */ /* 0x018fce00078e00ff */
.L_x_29:
[----:B---3--:R-:W3:Y:S01]  /*0130*/  LDCU UR5, c[0x0][0x390] ;  /* 0x00007200ff0577ac */ /* 0x008ee20008000800 */
[----:B----4-:R-:W4:Y:S01]  /*0140*/  LDCU.64 UR6, c[0x0][0x3a0] ;  /* 0x00007400ff0677ac */ /* 0x010f220008000a00 */
[----:B---3--:R-:W-:Y:S01]  /*0150*/  IMAD R29, R3, UR5, R4 ;  /* 0x00000005031d7c24 */ /* 0x008fe2000f8e0204 */
[----:B------:R-:W3:Y:S04]  /*0160*/  LDCU UR5, c[0x0][0x388] ;  /* 0x00007100ff0577ac */ /* 0x000ee80008000800 */
[----:B------:R-:W-:-:S04]  /*0170*/  IADD3 R5, P0, PT, R0, R29, RZ ;  /* 0x0000001d00057210 */ /* 0x000fc80007f1e0ff */
[----:B0-----:R-:W-:Y:S02]  /*0180*/  LEA.HI.X.SX32 R6, R0, RZ, 0x1, P0 ;  /* 0x000000ff00067211 */ /* 0x001fe400000f0eff */
[----:B----4-:R-:W-:-:S04]  /*0190*/  LEA R8, P0, R5, UR6, 0x2 ;  /* 0x0000000605087c11 */ /* 0x010fc8000f8010ff */
[----:B------:R-:W-:-:S05]  /*01a0*/  LEA.HI.X R9, R5, UR7, R6, 0x2, P0 ;  /* 0x0000000705097c11 */ /* 0x000fca00080f1406 */
[----:B0-----:R-:W4:Y:S01]  /*01b0*/  LDG.E R5, desc[UR8][R8.64] ;  /* 0x0000000808057981 */ /* 0x001f22000c1e1900 */
[----:B---3--:R-:W-:Y:S01]  /*01c0*/  UISETP.GE.U32.AND UP0, UPT, UR5, 0x8, UPT ;  /* 0x000000080500788c */ /* 0x008fe2000bf06070 */
[----:B------:R-:W-:Y:S02]  /*01d0*/  IMAD.MOV.U32 R6, RZ, RZ, RZ ;  /* 0x000000ffff067224 */ /* 0x000fe400078e00ff */
[----:B----4-:R-:W-:-:S06]  /*01e0*/  IMAD R5, R5, UR5, RZ ;  /* 0x0000000505057c24 */ /* 0x010fcc000f8e02ff */
        /* <DEDUP_REMOVED lines=13> */
.L_x_25:
[----:B------:R-:W-:Y:S02]  /*02c0*/  USHF.R.S32.HI UR5, URZ, 0x1f, UR4 ;  /* 0x0000001fff057899 */ /* 0x000fe40008011404 */
[----:B------:R-:W-:-:S04]  /*02d0*/  IADD3 R10, P0, PT, R6, UR4, RZ ;  /* 0x00000004060a7c10 */ /* 0x000fc8000ff1e0ff */
[----:B------:R-:W-:Y:S02]  /*02e0*/  LEA.HI.X.SX32 R19, R6, UR5, 0x1, P0 ;  /* 0x0000000506137c11 */ /* 0x000fe400080f0eff */
[----:B--2---:R-:W-:-:S04]  /*02f0*/  LEA R18, P0, R10, UR12, 0x2 ;  /* 0x0000000c0a127c11 */ /* 0x004fc8000f8010ff */
[----:B------:R-:W-:-:S05]  /*0300*/  LEA.HI.X R19, R10, UR13, R19, 0x2, P0 ;  /* 0x0000000d0a137c11 */ /* 0x000fca00080f1413 */
[----:B---3--:R-:W2:Y:S01]  /*0310*/  LDG.E R12, desc[UR8][R18.64] ;  /* 0x00000008120c7981 */ /* 0x008ea2000c1e1900 */
[----:B------:R-:W-:Y:S02]  /*0320*/  SHF.R.S32.HI R10, RZ, 0x1f, R2 ;  /* 0x0000001fff0a7819 */ /* 0x000fe40000011402 */
[----:B------:R-:W-:-:S04]  /*0330*/  IADD3 R14, P0, PT, R2, R29, RZ ;  /* 0x0000001d020e7210 */ /* 0x000fc80007f1e0ff */
[----:B------:R-:W-:Y:S02]  /*0340*/  LEA.HI.X.SX32 R21, R29, R10, 0x1, P0 ;  /* 0x0000000a1d157211 */ /* 0x000fe400000f0eff */
[----:B-1----:R-:W-:-:S04]  /*0350*/  LEA R22, P0, R14, UR10, 0x2 ;  /* 0x0000000a0e167c11 */ /* 0x002fc8000f8010ff */
[----:B------:R-:W-:-:S05]  /*0360*/  LEA.HI.X R23, R14, UR11, R21, 0x2, P0 ;  /* 0x0000000b0e177c11 */ /* 0x000fca00080f1415 */
[----:B--2---:R0:W-:Y:S04]  /*0370*/  STG.E desc[UR8][R22.64], R12 ;  /* 0x0000000c16007986 */ /* 0x0041e8000c101908 */
[----:B------:R-:W2:Y:S01]  /*0380*/  LDG.E R14, desc[UR8][R18.64+0x4] ;  /* 0x00000408120e7981 */ /* 0x000ea2000c1e1900 */
[----:B------:R-:W-:-:S04]  /*0390*/  IADD3 R16, P0, PT, R2, R7, RZ ;  /* 0x0000000702107210 */ /* 0x000fc80007f1e0ff */
[----:B------:R-:W-:Y:S02]  /*03a0*/  LEA.HI.X.SX32 R21, R7, R10, 0x1, P0 ;  /* 0x0000000a07157211 */ /* 0x000fe400000f0eff */
[----:B------:R-:W-:-:S04]  /*03b0*/  LEA R24, P0, R16, UR10, 0x2 ;  /* 0x0000000a10187c11 */ /* 0x000fc8000f8010ff */
[----:B------:R-:W-:Y:S02]  /*03c0*/  LEA.HI.X R25, R16, UR11, R21, 0x2, P0 ;  /* 0x0000000b10197c11 */ /* 0x000fe400080f1415 */
[----:B------:R-:W-:-:S03]  /*03d0*/  IADD3 R21, P0, PT, R2, R9, RZ ;  /* 0x0000000902157210 */ /* 0x000fc60007f1e0ff */
[----:B--2---:R1:W-:Y:S04]  /*03e0*/  STG.E desc[UR8][R24.64], R14 ;  /* 0x0000000e18007986 */ /* 0x0043e8000c101908 */
[----:B------:R-:W2:Y:S01]  /*03f0*/  LDG.E R16, desc[UR8][R18.64+0x8] ;  /* 0x0000080812107981 */ /* 0x000ea2000c1e1900 */
[----:B------:R-:W-:Y:S02]  /*0400*/  LEA.HI.X.SX32 R26, R9, R10, 0x1, P0 ;  /* 0x0000000a091a7211 */ /* 0x000fe400000f0eff */
[----:B------:R-:W-:-:S04]  /*0410*/  LEA R20, P0, R21, UR10, 0x2 ;  /* 0x0000000a15147c11 */ /* 0x000fc8000f8010ff */
[----:B------:R-:W-:Y:S02]  /*0420*/  LEA.HI.X R21, R21, UR11, R26, 0x2, P0 ;  /* 0x0000000b15157c11 */ /* 0x000fe400080f141a */
[----:B0-----:R-:W-:-:S03]  /*0430*/  IADD3 R23, P0, PT, R2, R11, RZ ;  /* 0x0000000b02177210 */ /* 0x001fc60007f1e0ff */
[----:B--2---:R0:W-:Y:S04]  /*0440*/  STG.E desc[UR8][R20.64], R16 ;  /* 0x0000001014007986 */ /* 0x0041e8000c101908 */
[----:B------:R-:W2:Y:S01]  /*0450*/  LDG.E R12, desc[UR8][R18.64+0xc] ;  /* 0x00000c08120c7981 */ /* 0x000ea2000c1e1900 */
[----:B------:R-:W-:Y:S02]  /*0460*/  LEA.HI.X.SX32 R26, R11, R10, 0x1, P0 ;  /* 0x0000000a0b1a7211 */ /* 0x000fe400000f0eff */
[----:B------:R-:W-:-:S04]  /*0470*/  LEA R22, P0, R23, UR10, 0x2 ;  /* 0x0000000a17167c11 */ /* 0x000fc8000f8010ff */
[----:B------:R-:W-:Y:S02]  /*0480*/  LEA.HI.X R23, R23, UR11, R26, 0x2, P0 ;  /* 0x0000000b17177c11 */ /* 0x000fe400080f141a */
[----:B-1----:R-:W-:-:S03]  /*0490*/  IADD3 R25, P0, PT, R2, R13, RZ ;  /* 0x0000000d02197210 */ /* 0x002fc60007f1e0ff */
        /* <DEDUP_REMOVED lines=20> */
[----:B------:R-:W-:Y:S01]  /*05e0*/  LEA.HI.X.SX32 R10, R27, R10, 0x1, P0 ;  /* 0x0000000a1b0a7211 */ /* 0x000fe200000f0eff */
[----:B------:R-:W-:Y:S01]  /*05f0*/  VIADD R8, R8, 0x8 ;  /* 0x0000000808087836 */ /* 0x000fe20000000000 */
[----:B------:R-:W-:Y:S01]  /*0600*/  LEA R24, P0, R25, UR10, 0x2 ;  /* 0x0000000a19187c11 */ /* 0x000fe2000f8010ff */
[----:B------:R-:W-:Y:S02]  /*0610*/  VIADD R7, R7, 0x8 ;  /* 0x0000000807077836 */ /* 0x000fe40000000000 */
[----:B------:R-:W-:Y:S01]  /*0620*/  VIADD R9, R9, 0x8 ;  /* 0x0000000809097836 */ /* 0x000fe20000000000 */
[----:B------:R-:W-:Y:S01]  /*0630*/  LEA.HI.X R25, R25, UR11, R10, 0x2, P0 ;  /* 0x0000000b19197c11 */ /* 0x000fe200080f140a */
[----:B------:R-:W-:Y:S01]  /*0640*/  VIADD R11, R11, 0x8 ;  /* 0x000000080b0b7836 */ /* 0x000fe20000000000 */
[----:B------:R-:W-:Y:S01]  /*0650*/  ISETP.NE.AND P0, PT, R8, RZ, PT ;  /* 0x000000ff0800720c */ /* 0x000fe20003f05270 */
[----:B------:R-:W-:-:S02]  /*0660*/  VIADD R13, R13, 0x8 ;  /* 0x000000080d0d7836 */ /* 0x000fc40000000000 */
[----:B------:R-:W-:Y:S02]  /*0670*/  VIADD R15, R15, 0x8 ;  /* 0x000000080f0f7836 */ /* 0x000fe40000000000 */
[----:B------:R-:W-:Y:S02]  /*0680*/  VIADD R17, R17, 0x8 ;  /* 0x0000000811117836 */ /* 0x000fe40000000000 */
[----:B------:R-:W-:Y:S02]  /*0690*/  VIADD R27, R27, 0x8 ;  /* 0x000000081b1b7836 */ /* 0x000fe40000000000 */
[----:B------:R-:W-:Y:S02]  /*06a0*/  VIADD R29, R29, 0x8 ;  /* 0x000000081d1d7836 */ /* 0x000fe40000000000 */
[----:B------:R-:W-:Y:S01]  /*06b0*/  VIADD R6, R6, 0x8 ;  /* 0x0000000806067836 */ /* 0x000fe20000000000 */
[----:B--2---:R3:W-:Y:S01]  /*06c0*/  STG.E desc[UR8][R24.64], R14 ;  /* 0x0000000e18007986 */ /* 0x0047e2000c101908 */
[----:B------:R-:W-:Y:S05]  /*06d0*/  @P0 BRA `(.L_x_25) ;  /* 0xfffffff800f80947 */ /* 0x000fea000383ffff */
[----:B------:R-:W0:Y:S02]  /*06e0*/  LDCU UR5, c[0x0][0x388] ;  /* 0x00007100ff0577ac */ /* 0x000e240008000800 */
[----:B0-----:R-:W-:-:S06]  /*06f0*/  ULOP3.LUT UR5, UR5, 0x7ffffff8, URZ, 0xc0, !UPT ;  /* 0x7ffffff805057892 */ /* 0x001fcc000f8ec0ff */
[----:B------:R-:W-:-:S07]  /*0700*/  IMAD.U32 R6, RZ, RZ, UR5 ;  /* 0x00000005ff067e24 */ /* 0x000fce000f8e00ff */
.L_x_24:
        /* <DEDUP_REMOVED lines=8> */
[----:B------:R-:W-:Y:S02]  /*0790*/  UIADD3 UR5, UPT, UPT, UR5, -0x1, URZ ;  /* 0xffffffff05057890 */ /* 0x000fe4000fffe0ff */
[----:B------:R-:W-:Y:S02]  /*07a0*/  USHF.R.S32.HI UR17, URZ, 0x1f, UR4 ;  /* 0x0000001fff117899 */ /* 0x000fe40008011404 */
[----:B------:R-:W-:Y:S02]  /*07b0*/  UISETP.GE.U32.AND UP0, UPT, UR5, 0x3, UPT ;  /* 0x000000030500788c */ /* 0x000fe4000bf06070 */
[----:B0-----:R-:W-:-:S07]  /*07c0*/  ULOP3.LUT UP1, UR6, UR18, 0x3, URZ, 0xc0, !UPT ;  /* 0x0000000312067892 */ /* 0x001fce000f82c0ff */
[----:B------:R-:W-:Y:S05]  /*07d0*/  BRA.U !UP0, `(.L_x_27) ;  /* 0x0000000108907547 */ /* 0x000fea000b800000 */
[----:B------:R-:W0:Y:S01]  /*07e0*/  LDCU.64 UR14, c[0x0][0x398] ;  /* 0x00007300ff0e77ac */ /* 0x000e220008000a00 */
[----:B------:R-:W-:-:S05]  /*07f0*/  IMAD.IADD R9, R5, 0x1, R6 ;  /* 0x0000000105097824 */ /* 0x000fca00078e0206 */
[----:B------:R-:W-:-:S04]  /*0800*/  IADD3 R11, P0, PT, R9, UR4, RZ ;  /* 0x00000004090b7c10 */ /* 0x000fc8000ff1e0ff */
[----:B---3--:R-:W-:Y:S02]  /*0810*/  LEA.HI.X.SX32 R12, R9, UR17, 0x1, P0 ;  /* 0x00000011090c7c11 */ /* 0x008fe400080f0eff */
[----:B0-----:R-:W-:-:S04]  /*0820*/  LEA R10, P0, R11, UR14, 0x2 ;  /* 0x0000000e0b0a7c11 */ /* 0x001fc8000f8010ff */
[----:B------:R-:W-:Y:S01]  /*0830*/  LEA.HI.X R11, R11, UR15, R12, 0x2, P0 ;  /* 0x0000000f0b0b7c11 */ /* 0x000fe200080f140c */
[----:B------:R-:W0:Y:S04]  /*0840*/  LDCU.64 UR14, c[0x0][0x3a8] ;  /* 0x00007500ff0e77ac */ /* 0x000e280008000a00 */
[----:B------:R-:W3:Y:S01]  /*0850*/  LDG.E R9, desc[UR8][R10.64] ;  /* 0x000000080a097981 */ /* 0x000ee2000c1e1900 */
[----:B------:R-:W-:-:S05]  /*0860*/  IMAD R17, R7, UR18, R6 ;  /* 0x0000001207117c24 */ /* 0x000fca000f8e0206 */
[----:B------:R-:W-:-:S04]  /*0870*/  IADD3 R13, P0, PT, R2, R17, RZ ;  /* 0x00000011020d7210 */ /* 0x000fc80007f1e0ff */
[----:B------:R-:W-:Y:S02]  /*0880*/  LEA.HI.X.SX32 R14, R17, R8, 0x1, P0 ;  /* 0x00000008110e7211 */ /* 0x000fe400000f0eff */
[----:B0-----:R-:W-:-:S04]  /*0890*/  LEA R12, P0, R13, UR14, 0x2 ;  /* 0x0000000e0d0c7c11 */ /* 0x001fc8000f8010ff */
[----:B------:R-:W-:-:S05]  /*08a0*/  LEA.HI.X R13, R13, UR15, R14, 0x2, P0 ;  /* 0x0000000f0d0d7c11 */ /* 0x000fca00080f140e */
[----:B---3--:R0:W-:Y:S04]  /*08b0*/  STG.E desc[UR8][R12.64], R9 ;  /* 0x000000090c007986 */ /* 0x0081e8000c101908 */
[----:B------:R-:W3:Y:S01]  /*08c0*/  LDG.E R19, desc[UR8][R10.64+0x4] ;  /* 0x000004080a137981 */ /* 0x000ee2000c1e1900 */
[----:B------:R-:W-:-:S05]  /*08d0*/  VIADD R15, R17, 0x1 ;  /* 0x00000001110f7836 */ /* 0x000fca0000000000 */
[----:B------:R-:W-:-:S04]  /*08e0*/  IADD3 R16, P0, PT, R2, R15, RZ ;  /* 0x0000000f02107210 */ /* 0x000fc80007f1e0ff */
[----:B------:R-:W-:Y:S02]  /*08f0*/  LEA.HI.X.SX32 R15, R15, R8, 0x1, P0 ;  /* 0x000000080f0f7211 */ /* 0x000fe400000f0eff */
[----:B------:R-:W-:-:S04]  /*0900*/  LEA R14, P0, R16, UR14, 0x2 ;  /* 0x0000000e100e7c11 */ /* 0x000fc8000f8010ff */
[----:B------:R-:W-:Y:S01]  /*0910*/  LEA.HI.X R15, R16, UR15, R15, 0x2, P0 ;  /* 0x0000000f100f7c11 */ /* 0x000fe200080f140f */
[----:B------:R-:W-:-:S04]  /*0920*/  VIADD R23, R17, 0x2 ;  /* 0x0000000211177836 */ /* 0x000fc80000000000 */
[----:B---3--:R3:W-:Y:S04]  /*0930*/  STG.E desc[UR8][R14.64], R19 ;  /* 0x000000130e007986 */ /* 0x0087e8000c101908 */
[----:B------:R-:W4:Y:S01]  /*0940*/  LDG.E R21, desc[UR8][R10.64+0x8] ;  /* 0x000008080a157981 */ /* 0x000f22000c1e1900 */
[----:B------:R-:W-:-:S04]  /*0950*/  IADD3 R16, P0, PT, R2, R23, RZ ;  /* 0x0000001702107210 */ /* 0x000fc80007f1e0ff */
[----:B------:R-:W-:Y:S02]  /*0960*/  LEA.HI.X.SX32 R23, R23, R8, 0x1, P0 ;  /* 0x0000000817177211 */ /* 0x000fe400000f0eff */
[----:B0-----:R-:W-:-:S04]  /*0970*/  LEA R12, P0, R16, UR14, 0x2 ;  /* 0x0000000e100c7c11 */ /* 0x001fc8000f8010ff */
[----:B------:R-:W-:Y:S01]  /*0980*/  LEA.HI.X R13, R16, UR15, R23, 0x2, P0 ;  /* 0x0000000f100d7c11 */ /* 0x000fe200080f1417 */
[----:B------:R-:W-:-:S04]  /*0990*/  VIADD R17, R17, 0x3 ;  /* 0x0000000311117836 */ /* 0x000fc80000000000 */
[----:B----4-:R0:W-:Y:S04]  /*09a0*/  STG.E desc[UR8][R12.64], R21 ;  /* 0x000000150c007986 */ /* 0x0101e8000c101908 */
[----:B------:R-:W4:Y:S01]  /*09b0*/  LDG.E R9, desc[UR8][R10.64+0xc] ;  /* 0x00000c080a097981 */ /* 0x000f22000c1e1900 */
[----:B------:R-:W-:Y:S01]  /*09c0*/  IADD3 R16, P0, PT, R2, R17, RZ ;  /* 0x0000001102107210 */ /* 0x000fe20007f1e0ff */
[----:B------:R-:W-:-:S03]  /*09d0*/  VIADD R6, R6, 0x4 ;  /* 0x0000000406067836 */ /* 0x000fc60000000000 */
[----:B------:R-:W-:Y:S02]  /*09e0*/  LEA.HI.X.SX32 R17, R17, R8, 0x1, P0 ;  /* 0x0000000811117211 */ /* 0x000fe400000f0eff */
[----:B---3--:R-:W-:-:S04]  /*09f0*/  LEA R14, P0, R16, UR14, 0x2 ;  /* 0x0000000e100e7c11 */ /* 0x008fc8000f8010ff */
[----:B------:R-:W-:-:S05]  /*0a00*/  LEA.HI.X R15, R16, UR15, R17, 0x2, P0 ;  /* 0x0000000f100f7c11 */ /* 0x000fca00080f1411 */
[----:B----4-:R0:W-:Y:S04]  /*0a10*/  STG.E desc[UR8][R14.64], R9 ;  /* 0x000000090e007986 */ /* 0x0101e8000c101908 */
.L_x_27:
[----:B------:R-:W-:Y:S05]  /*0a20*/  BRA.U !UP1, `(.L_x_26) ;  /* 0x0000000109a47547 */ /* 0x000fea000b800000 */
[----:B------:R-:W-:Y:S02]  /*0a30*/  UISETP.NE.AND UP0, UPT, UR6, 0x1, UPT ;  /* 0x000000010600788c */ /* 0x000fe4000bf05270 */
[----:B------:R-:W-:-:S04]  /*0a40*/  ULOP3.LUT UR5, UR18, 0x1, URZ, 0xc0, !UPT ;  /* 0x0000000112057892 */ /* 0x000fc8000f8ec0ff */
[----:B------:R-:W-:-:S03]  /*0a50*/  UISETP.NE.U32.AND UP1, UPT, UR5, 0x1, UPT ;  /* 0x000000010500788c */ /* 0x000fc6000bf25070 */
[----:B------:R-:W-:Y:S08]  /*0a60*/  BRA.U !UP0, `(.L_x_28) ;  /* 0x0000000108587547 */ /* 0x000ff0000b800000 */
[----:B------:R-:W4:Y:S01]  /*0a70*/  LDCU.64 UR6, c[0x0][0x398] ;  /* 0x00007300ff0677ac */ /* 0x000f220008000a00 */
[----:B0-----:R-:W-:-:S05]  /*0a80*/  IMAD.IADD R9, R5, 0x1, R6 ;  /* 0x0000000105097824 */ /* 0x001fca00078e0206 */
[----:B------:R-:W-:-:S04]  /*0a90*/  IADD3 R11, P0, PT, R9, UR4, RZ ;  /* 0x00000004090b7c10 */ /* 0x000fc8000ff1e0ff */
[----:B---3--:R-:W-:Y:S02]  /*0aa0*/  LEA.HI.X.SX32 R12, R9, UR17, 0x1, P0 ;  /* 0x00000011090c7c11 */ /* 0x008fe400080f0eff */
[----:B----4-:R-:W-:-:S04]  /*0ab0*/  LEA R10, P0, R11, UR6, 0x2 ;  /* 0x000000060b0a7c11 */ /* 0x010fc8000f8010ff */
        /* <DEDUP_REMOVED lines=10> */
[----:B------:R-:W-:Y:S02]  /*0b60*/  VIADD R15, R15, 0x1 ;  /* 0x000000010f0f7836 */ /* 0x000fe40000000000 */
[----:B------:R-:W-:-:S03]  /*0b70*/  VIADD R6, R6, 0x2 ;  /* 0x0000000206067836 */ /* 0x000fc60000000000 */
[----:B------:R-:W-:-:S04]  /*0b80*/  IADD3 R16, P0, PT, R2, R15, RZ ;  /* 0x0000000f02107210 */ /* 0x000fc80007f1e0ff */
[----:B------:R-:W-:Y:S02]  /*0b90*/  LEA.HI.X.SX32 R15, R15, R8, 0x1, P0 ;  /* 0x000000080f0f7211 */ /* 0x000fe400000f0eff */
[----:B------:R-:W-:-:S04]  /*0ba0*/  LEA R14, P0, R16, UR6, 0x2 ;  /* 0x00000006100e7c11 */ /* 0x000fc8000f8010ff */
[----:B------:R-:W-:-:S05]  /*0bb0*/  LEA.HI.X R15, R16, UR7, R15, 0x2, P0 ;  /* 0x00000007100f7c11 */ /* 0x000fca00080f140f */
[----:B---3--:R4:W-:Y:S04]  /*0bc0*/  STG.E desc[UR8][R14.64], R17 ;  /* 0x000000110e007986 */ /* 0x0089e8000c101908 */
.L_x_28:
[----:B------:R-:W-:Y:S05]  /*0bd0*/  BRA.U UP1, `(.L_x_26) ;  /* 0x0000000101387547 */ /* 0x000fea000b800000 */
[----:B------:R-:W5:Y:S01]  /*0be0*/  LDCU.64 UR6, c[0x0][0x398] ;  /* 0x00007300ff0677ac */ /* 0x000f620008000a00 */
[----:B------:R-:W-:-:S05]  /*0bf0*/  IMAD.IADD R5, R5, 0x1, R6 ;  /* 0x0000000105057824 */ /* 0x000fca00078e0206 */
[----:B0---4-:R-:W-:-:S04]  /*0c00*/  IADD3 R9, P0, PT, R5, UR4, RZ ;  /* 0x0000000405097c10 */ /* 0x011fc8000ff1e0ff */
[----:B---3--:R-:W-:Y:S02]  /*0c10*/  LEA.HI.X.SX32 R12, R5, UR17, 0x1, P0 ;  /* 0x00000011050c7c11 */ /* 0x008fe400080f0eff */
[----:B-----5:R-:W-:-:S04]  /*0c20*/  LEA R10, P0, R9, UR6, 0x2 ;  /* 0x00000006090a7c11 */ /* 0x020fc8000f8010ff */
[----:B------:R-:W-:Y:S01]  /*0c30*/  LEA.HI.X R11, R9, UR7, R12, 0x2, P0 ;  /* 0x00000007090b7c11 */ /* 0x000fe200080f140c */
[----:B------:R-:W0:Y:S05]  /*0c40*/  LDCU.64 UR6, c[0x0][0x3a8] ;  /* 0x00007500ff0677ac */ /* 0x000e2a0008000a00 */
[----:B------:R-:W3:Y:S01]  /*0c50*/  LDG.E R11, desc[UR8][R10.64] ;  /* 0x000000080a0b7981 */ /* 0x000ee2000c1e1900 */
[----:B------:R-:W-:-:S05]  /*0c60*/  IMAD R7, R7, UR18, R6 ;  /* 0x0000001207077c24 */ /* 0x000fca000f8e0206 */
[----:B------:R-:W-:-:S04]  /*0c70*/  IADD3 R5, P0, PT, R2, R7, RZ ;  /* 0x0000000702057210 */ /* 0x000fc80007f1e0ff */
[----:B------:R-:W-:Y:S02]  /*0c80*/  LEA.HI.X.SX32 R8, R7, R8, 0x1, P0 ;  /* 0x0000000807087211 */ /* 0x000fe400000f0eff */
[----:B0-----:R-:W-:-:S04]  /*0c90*/  LEA R6, P0, R5, UR6, 0x2 ;  /* 0x0000000605067c11 */ /* 0x001fc8000f8010ff */
[----:B------:R-:W-:-:S05]  /*0ca0*/  LEA.HI.X R7, R5, UR7, R8, 0x2, P0 ;  /* 0x0000000705077c11 */ /* 0x000fca00080f1408 */
[----:B---3--:R0:W-:Y:S04]  /*0cb0*/  STG.E desc[UR8][R6.64], R11 ;  /* 0x0000000b06007986 */ /* 0x0081e8000c101908 */
.L_x_26:
        /* <DEDUP_REMOVED lines=9> */
.L_x_31:
        /* <DEDUP_REMOVED lines=11> */
.L_x_56:


//--------------------- .text._Z20query_ball_point_gpuiiifiPKfS0_PiS1_ --------------------------
	.section	.text._Z20query_ball_point_gpuiiifiPKfS0_PiS1_,"ax",@progbits
	.align	128
        .global         _Z20query_ball_point_gpuiiifiPKfS0_PiS1_
        .type           _Z20query_ball_point_gpuiiifiPKfS0_PiS1_,@function
        .size           _Z20query_ball_point_gpuiiifiPKfS0_PiS1_,(.L_x_53 - _Z20query_ball_point_gpuiiifiPKfS0_PiS1_)
        .other          _Z20query_ball_point_gpuiiifiPKfS0_PiS1_,@"STO_CUDA_ENTRY STV_DEFAULT"
_Z20query_ball_point_gpuiiifiPKfS0_PiS1_:
.text._Z20query_ball_point_gpuiiifiPKfS0_PiS1_:
[----:B------:R-:W-:Y:S01]  /*0000*/  LDC R1, c[0x0][0x37c] ;  /* 0x0000df00ff017b82 */ /* 0x000fe20000000800 */
[----:B------:R-:W0:Y:S01]  /*0010*/  S2R R13, SR_TID.X ;  /* 0x00000000000d7919 */ /* 0x000e220000002100 */
[----:B------:R-:W0:Y:S02]  /*0020*/  LDCU UR9, c[0x0][0x388] ;  /* 0x00007100ff0977ac */ /* 0x000e240008000800 */
[----:B0-----:R-:W-:-:S13]  /*0030*/  ISETP.GE.AND P0, PT, R13, UR9, PT ;  /* 0x000000090d007c0c */ /* 0x001fda000bf06270 */
[----:B------:R-:W-:Y:S05]  /*0040*/  @P0 EXIT ;  /* 0x000000000000094d */ /* 0x000fea0003800000 */
[----:B------:R-:W0:Y:S01]  /*0050*/  S2R R11, SR_CTAID.X ;  /* 0x00000000000b7919 */ /* 0x000e220000002500 */
[----:B------:R-:W1:Y:S01]  /*0060*/  LDCU UR5, c[0x0][0x390] ;  /* 0x00007200ff0577ac */ /* 0x000e620008000800 */
[----:B------:R-:W2:Y:S01]  /*0070*/  LDC R10, c[0x0][0x360] ;  /* 0x0000d800ff0a7b82 */ /* 0x000ea20000000800 */
[----:B------:R-:W3:Y:S01]  /*0080*/  LDCU UR4, c[0x0][0x384] ;  /* 0x00007080ff0477ac */ /* 0x000ee20008000800 */
[----:B------:R-:W4:Y:S01]  /*0090*/  LDCU.64 UR10, c[0x0][0x358] ;  /* 0x00006b00ff0a77ac */ /* 0x000f220008000a00 */
[----:B-1----:R-:W-:Y:S02]  /*00a0*/  ISETP.NE.AND P0, PT, RZ, UR5, PT ;  /* 0x00000005ff007c0c */ /* 0x002fe4000bf05270 */
[----:B---3--:R-:W-:Y:S01]  /*00b0*/  ISETP.LT.AND P1, PT, RZ, UR4, PT ;  /* 0x00000004ff007c0c */ /* 0x008fe2000bf21270 */
[C---:B0-----:R-:W-:Y:S02]  /*00c0*/  IMAD R15, R11.reuse, 0x3, RZ ;  /* 0x000000030b0f7824 */ /* 0x041fe400078e02ff */
[----:B------:R-:W-:-:S02]  /*00d0*/  IMAD R11, R11, UR9, RZ ;  /* 0x000000090b0b7c24 */ /* 0x000fc4000f8e02ff */
[----:B------:R-:W-:-:S03]  /*00e0*/  IMAD R12, R15, UR4, RZ ;  /* 0x000000040f0c7c24 */ /* 0x000fc6000f8e02ff */
[----:B------:R-:W-:-:S05]  /*00f0*/  SHF.R.S32.HI R20, RZ, 0x1f, R11 ;  /* 0x0000001fff147819 */ /* 0x000fca000001140b */
[----:B----4-:R-:W-:Y:S05]  /*0100*/  @P0 BRA P1, `(.L_x_32) ;  /* 0x00000004002c0947 */ /* 0x010fea0000800000 */
[----:B--2---:R-:W0:Y:S01]  /*0110*/  I2F.U32.RP R6, R10 ;  /* 0x0000000a00067306 */ /* 0x004e220000209000 */
[----:B------:R-:W-:Y:S01]  /*0120*/  IMAD.IADD R0, R13, 0x1, R10 ;  /* 0x000000010d007824 */ /* 0x000fe200078e020a */
[----:B------:R-:W-:Y:S01]  /*0130*/  ISETP.NE.U32.AND P2, PT, R10, RZ, PT ;  /* 0x000000ff0a00720c */ /* 0x000fe20003f45070 */
[----:B------:R-:W1:Y:S01]  /*0140*/  LDCU.64 UR6, c[0x0][0x3b0] ;  /* 0x00007600ff0677ac */ /* 0x000e620008000a00 */
[----:B------:R-:W-:Y:S02]  /*0150*/  BSSY.RECONVERGENT B0, `(.L_x_33) ;  /* 0x000002a000007945 */ /* 0x000fe40003800200 */
[C---:B------:R-:W-:Y:S02]  /*0160*/  ISETP.GE.U32.AND P0, PT, R0.reuse, UR9, PT ;  /* 0x0000000900007c0c */ /* 0x040fe4000bf06070 */
[----:B------:R-:W-:Y:S02]  /*0170*/  VIMNMX.U32 R5, PT, PT, R0, UR9, !PT ;  /* 0x0000000900057c48 */ /* 0x000fe4000ffe0000 */
[----:B------:R-:W-:-:S04]  /*0180*/  SEL R4, RZ, 0x1, P0 ;  /* 0x00000001ff047807 */ /* 0x000fc80000000000 */
[----:B------:R-:W-:Y:S01]  /*0190*/  IADD3 R5, PT, PT, R5, -R0, -R4 ;  /* 0x8000000005057210 */ /* 0x000fe20007ffe804 */
[----:B0-----:R-:W0:Y:S02]  /*01a0*/  MUFU.RCP R6, R6 ;  /* 0x0000000600067308 */ /* 0x001e240000001000 */
[----:B0-----:R-:W-:-:S06]  /*01b0*/  VIADD R2, R6, 0xffffffe ;  /* 0x0ffffffe06027836 */ /* 0x001fcc0000000000 */
[----:B------:R0:W2:Y:S02]  /*01c0*/  F2I.FTZ.U32.TRUNC.NTZ R3, R2 ;  /* 0x0000000200037305 */ /* 0x0000a4000021f000 */
[----:B0-----:R-:W-:Y:S02]  /*01d0*/  IMAD.MOV.U32 R2, RZ, RZ, RZ ;  /* 0x000000ffff027224 */ /* 0x001fe400078e00ff */
[----:B--2---:R-:W-:-:S04]  /*01e0*/  IMAD.MOV R7, RZ, RZ, -R3 ;  /* 0x000000ffff077224 */ /* 0x004fc800078e0a03 */
[----:B------:R-:W-:-:S04]  /*01f0*/  IMAD R7, R7, R10, RZ ;  /* 0x0000000a07077224 */ /* 0x000fc800078e02ff */
[----:B------:R-:W-:-:S06]  /*0200*/  IMAD.HI.U32 R6, R3, R7, R2 ;  /* 0x0000000703067227 */ /* 0x000fcc00078e0002 */
[----:B------:R-:W-:-:S04]  /*0210*/  IMAD.HI.U32 R3, R6, R5, RZ ;  /* 0x0000000506037227 */ /* 0x000fc800078e00ff */
[----:B------:R-:W-:-:S04]  /*0220*/  IMAD.MOV R0, RZ, RZ, -R3 ;  /* 0x000000ffff007224 */ /* 0x000fc800078e0a03 */
[----:B------:R-:W-:-:S05]  /*0230*/  IMAD R5, R10, R0, R5 ;  /* 0x000000000a057224 */ /* 0x000fca00078e0205 */
[----:B------:R-:W-:-:S13]  /*0240*/  ISETP.GE.U32.AND P0, PT, R5, R10, PT ;  /* 0x0000000a0500720c */ /* 0x000fda0003f06070 */
[----:B------:R-:W-:Y:S01]  /*0250*/  @P0 IADD3 R5, PT, PT, R5, -R10, RZ ;  /* 0x8000000a05050210 */ /* 0x000fe20007ffe0ff */
[----:B------:R-:W-:-:S03]  /*0260*/  @P0 VIADD R3, R3, 0x1 ;  /* 0x0000000103030836 */ /* 0x000fc60000000000 */
[----:B------:R-:W-:-:S13]  /*0270*/  ISETP.GE.U32.AND P1, PT, R5, R10, PT ;  /* 0x0000000a0500720c */ /* 0x000fda0003f26070 */
[----:B------:R-:W-:Y:S01]  /*0280*/  @P1 VIADD R3, R3, 0x1 ;  /* 0x0000000103031836 */ /* 0x000fe20000000000 */
[----:B------:R-:W-:-:S05]  /*0290*/  @!P2 LOP3.LUT R3, RZ, R10, RZ, 0x33, !PT ;  /* 0x0000000aff03a212 */ /* 0x000fca00078e33ff */
[----:B------:R-:W-:-:S05]  /*02a0*/  IMAD.IADD R0, R4, 0x1, R3 ;  /* 0x0000000104007824 */ /* 0x000fca00078e0203 */
[C---:B------:R-:W-:Y:S02]  /*02b0*/  LOP3.LUT R2, R0.reuse, 0x3, RZ, 0xc0, !PT ;  /* 0x0000000300027812 */ /* 0x040fe400078ec0ff */
[----:B------:R-:W-:Y:S02]  /*02c0*/  ISETP.GE.U32.AND P0, PT, R0, 0x3, PT ;  /* 0x000000030000780c */ /* 0x000fe40003f06070 */
[----:B------:R-:W-:-:S13]  /*02d0*/  ISETP.NE.AND P1, PT, R2, 0x3, PT ;  /* 0x000000030200780c */ /* 0x000fda0003f25270 */
[----:B-1----:R-:W-:Y:S05]  /*02e0*/  @!P1 BRA `(.L_x_34) ;  /* 0x0000000000409947 */ /* 0x002fea0003800000 */
[----:B------:R-:W0:Y:S01]  /*02f0*/  LDCU.64 UR4, c[0x0][0x3b0] ;  /* 0x00007600ff0477ac */ /* 0x000e220008000a00 */
[----:B------:R-:W-:Y:S01]  /*0300*/  VIADD R0, R0, 0x1 ;  /* 0x0000000100007836 */ /* 0x000fe20000000000 */
[----:B------:R-:W-:-:S04]  /*0310*/  IADD3 R3, P1, PT, R11, R13, RZ ;  /* 0x0000000d0b037210 */ /* 0x000fc80007f3e0ff */
[----:B------:R-:W-:Y:S02]  /*0320*/  LOP3.LUT R0, R0, 0x3, RZ, 0xc0, !PT ;  /* 0x0000000300007812 */ /* 0x000fe400078ec0ff */
[----:B------:R-:W-:-:S03]  /*0330*/  IADD3.X R4, PT, PT, RZ, R20, RZ, P1, !PT ;  /* 0x00000014ff047210 */ /* 0x000fc60000ffe4ff */
[----:B------:R-:W-:Y:S02]  /*0340*/  IMAD R13, R0, R10, R13 ;  /* 0x0000000a000d7224 */ /* 0x000fe400078e020d */
[----:B------:R-:W-:Y:S01]  /*0350*/  IMAD.MOV R0, RZ, RZ, -R0 ;  /* 0x000000ffff007224 */ /* 0x000fe200078e0a00 */
[----:B0-----:R-:W-:-:S04]  /*0360*/  LEA R2, P1, R3, UR4, 0x2 ;  /* 0x0000000403027c11 */ /* 0x001fc8000f8210ff */
[----:B------:R-:W-:-:S09]  /*0370*/  LEA.HI.X R3, R3, UR5, R4, 0x2, P1 ;  /* 0x0000000503037c11 */ /* 0x000fd200088f1404 */
.L_x_35:
[----:B------:R-:W-:Y:S02]  /*0380*/  IMAD.MOV.U32 R4, RZ, RZ, R2 ;  /* 0x000000ffff047224 */ /* 0x000fe400078e0002 */
[----:B------:R-:W-:Y:S02]  /*0390*/  IMAD.MOV.U32 R5, RZ, RZ, R3 ;  /* 0x000000ffff057224 */ /* 0x000fe400078e0003 */
[----:B------:R-:W-:Y:S02]  /*03a0*/  VIADD R0, R0, 0x1 ;  /* 0x0000000100007836 */ /* 0x000fe40000000000 */
[----:B------:R-:W-:Y:S01]  /*03b0*/  IMAD.WIDE.U32 R2, R10, 0x4, R4 ;  /* 0x000000040a027825 */ /* 0x000fe200078e0004 */
[----:B------:R0:W-:Y:S02]  /*03c0*/  STG.E desc[UR10][R4.64], RZ ;  /* 0x000000ff04007986 */ /* 0x0001e4000c10190a */
[----:B------:R-:W-:-:S13]  /*03d0*/  ISETP.NE.AND P1, PT, R0, RZ, PT ;  /* 0x000000ff0000720c */ /* 0x000fda0003f25270 */
[----:B0-----:R-:W-:Y:S05]  /*03e0*/  @P1 BRA `(.L_x_35) ;  /* 0xfffffffc00e41947 */ /* 0x001fea000383ffff */
.L_x_34:
[----:B------:R-:W-:Y:S05]  /*03f0*/  BSYNC.RECONVERGENT B0 ;  /* 0x0000000000007941 */ /* 0x000fea0003800200 */
.L_x_33:
[----:B------:R-:W-:Y:S05]  /*0400*/  @!P0 EXIT ;  /* 0x000000000000894d */ /* 0x000fea0003800000 */
.L_x_36:
[-C--:B0-----:R-:W-:Y:S02]  /*0410*/  IADD3 R3, P0, PT, R11, R13.reuse, RZ ;  /* 0x0000000d0b037210 */ /* 0x081fe40007f1e0ff */
[----:B------:R-:W-:-:S03]  /*0420*/  IADD3 R13, PT, PT, R10, R13, RZ ;  /* 0x0000000d0a0d7210 */ /* 0x000fc60007ffe0ff */
[----:B------:R-:W-:Y:S01]  /*0430*/  IMAD.X R4, RZ, RZ, R20, P0 ;  /* 0x000000ffff047224 */ /* 0x000fe200000e0614 */
[----:B------:R-:W-:Y:S01]  /*0440*/  IADD3 R5, P1, PT, R11, R13, RZ ;  /* 0x0000000d0b057210 */ /* 0x000fe20007f3e0ff */
[----:B------:R-:W-:Y:S01]  /*0450*/  IMAD.IADD R0, R13, 0x1, R10 ;  /* 0x000000010d007824 */ /* 0x000fe200078e020a */
[----:B------:R-:W-:-:S03]  /*0460*/  LEA R2, P0, R3, UR6, 0x2 ;  /* 0x0000000603027c11 */ /* 0x000fc6000f8010ff */
[----:B------:R-:W-:Y:S01]  /*0470*/  IMAD.IADD R13, R0, 0x1, R10 ;  /* 0x00000001000d7824 */ /* 0x000fe200078e020a */
[----:B------:R-:W-:Y:S01]  /*0480*/  LEA.HI.X R3, R3, UR7, R4, 0x2, P0 ;  /* 0x0000000703037c11 */ /* 0x000fe200080f1404 */
[----:B------:R-:W-:Y:S01]  /*0490*/  IMAD.X R8, RZ, RZ, R20, P1 ;  /* 0x000000ffff087224 */ /* 0x000fe200008e0614 */
[C---:B------:R-:W-:Y:S02]  /*04a0*/  IADD3 R7, P2, PT, R11.reuse, R0, RZ ;  /* 0x000000000b077210 */ /* 0x040fe40007f5e0ff */
[----:B------:R-:W-:Y:S01]  /*04b0*/  IADD3 R0, P0, PT, R11, R13, RZ ;  /* 0x0000000d0b007210 */ /* 0x000fe20007f1e0ff */
[----:B------:R0:W-:Y:S01]  /*04c0*/  STG.E desc[UR10][R2.64], RZ ;  /* 0x000000ff02007986 */ /* 0x0001e2000c10190a */
[----:B------:R-:W-:Y:S01]  /*04d0*/  LEA R4, P1, R5, UR6, 0x2 ;  /* 0x0000000605047c11 */ /* 0x000fe2000f8210ff */
[----:B------:R-:W-:Y:S01]  /*04e0*/  IMAD.IADD R13, R13, 0x1, R10 ;  /* 0x000000010d0d7824 */ /* 0x000fe200078e020a */
[----:B------:R-:W-:Y:S01]  /*04f0*/  IADD3.X R12, PT, PT, RZ, R20, RZ, P2, !PT ;  /* 0x00000014ff0c7210 */ /* 0x000fe200017fe4ff */
[----:B------:R-:W-:Y:S01]  /*0500*/  IMAD.X R9, RZ, RZ, R20, P0 ;  /* 0x000000ffff097224 */ /* 0x000fe200000e0614 */
[----:B------:R-:W-:-:S02]  /*0510*/  LEA R6, P2, R7, UR6, 0x2 ;  /* 0x0000000607067c11 */ /* 0x000fc4000f8410ff */
[----:B------:R-:W-:Y:S02]  /*0520*/  LEA.HI.X R5, R5, UR7, R8, 0x2, P1 ;  /* 0x0000000705057c11 */ /* 0x000fe400088f1408 */
[C---:B------:R-:W-:Y:S02]  /*0530*/  LEA R8, P0, R0.reuse, UR6, 0x2 ;  /* 0x0000000600087c11 */ /* 0x040fe4000f8010ff */
[----:B------:R-:W-:Y:S01]  /*0540*/  LEA.HI.X R7, R7, UR7, R12, 0x2, P2 ;  /* 0x0000000707077c11 */ /* 0x000fe200090f140c */
[----:B------:R0:W-:Y:S01]  /*0550*/  STG.E desc[UR10][R4.64], RZ ;  /* 0x000000ff04007986 */ /* 0x0001e2000c10190a */
[----:B------:R-:W-:Y:S02]  /*0560*/  LEA.HI.X R9, R0, UR7, R9, 0x2, P0 ;  /* 0x0000000700097c11 */ /* 0x000fe400080f1409 */
[----:B------:R-:W-:Y:S01]  /*0570*/  ISETP.GE.AND P0, PT, R13, UR9, PT ;  /* 0x000000090d007c0c */ /* 0x000fe2000bf06270 */
[----:B------:R0:W-:Y:S04]  /*0580*/  STG.E desc[UR10][R6.64], RZ ;  /* 0x000000ff06007986 */ /* 0x0001e8000c10190a */
[----:B------:R0:W-:Y:S08]  /*0590*/  STG.E desc[UR10][R8.64], RZ ;  /* 0x000000ff08007986 */ /* 0x0001f0000c10190a */
[----:B------:R-:W-:Y:S05]  /*05a0*/  @!P0 BRA `(.L_x_36) ;  /* 0xfffffffc00988947 */ /* 0x000fea000383ffff */
[----:B------:R-:W-:Y:S05]  /*05b0*/  EXIT ;  /* 0x000000000000794d */ /* 0x000fea0003800000 */
.L_x_32:
[----:B------:R-:W0:Y:S01]  /*05c0*/  LDC.64 R4, c[0x0][0x3a8] ;  /* 0x0000ea00ff047b82 */ /* 0x000e220000000a00 */
[----:B------:R-:W-:Y:S01]  /*05d0*/  IMAD R3, R11, UR5, RZ ;  /* 0x000000050b037c24 */ /* 0x000fe2000f8e02ff */
[----:B------:R-:W-:Y:S01]  /*05e0*/  ULOP3.LUT UR6, UR5, 0x7ffffff8, URZ, 0xc0, !UPT ;  /* 0x7ffffff805067892 */ /* 0x000fe2000f8ec0ff */
[----:B------:R-:W-:Y:S01]  /*05f0*/  IMAD R15, R15, UR9, RZ ;  /* 0x000000090f0f7c24 */ /* 0x000fe2000f8e02ff */
[----:B------:R-:W-:Y:S02]  /*0600*/  ULOP3.LUT UR8, UR5, 0x7, URZ, 0xc0, !UPT ;  /* 0x0000000705087892 */ /* 0x000fe4000f8ec0ff */
[----:B------:R-:W-:Y:S02]  /*0610*/  ULOP3.LUT UR5, UR5, 0x3, URZ, 0xc0, !UPT ;  /* 0x0000000305057892 */ /* 0x000fe4000f8ec0ff */
[----:B------:R-:W-:Y:S01]  /*0620*/  UIADD3 UR7, UPT, UPT, -UR6, URZ, URZ ;  /* 0x000000ff06077290 */ /* 0x000fe2000fffe1ff */
[----:B0-----:R-:W-:-:S03]  /*0630*/  IMAD.WIDE R4, R3, 0x4, R4 ;  /* 0x0000000403047825 */ /* 0x001fc600078e0204 */
[----:B------:R-:W-:-:S05]  /*0640*/  IADD3 R14, P0, PT, R4, 0x10, RZ ;  /* 0x00000010040e7810 */ /* 0x000fca0007f1e0ff */
[----:B------:R-:W-:-:S08]  /*0650*/  IMAD.X R16, RZ, RZ, R5, P0 ;  /* 0x000000ffff107224 */ /* 0x000fd000000e0605 */
.L_x_50:
[----:B0-----:R-:W0:Y:S01]  /*0660*/  LDCU.64 UR12, c[0x0][0x3a0] ;  /* 0x00007400ff0c77ac */ /* 0x001e220008000a00 */
[----:B------:R-:W-:Y:S02]  /*0670*/  IMAD R0, R13, 0x3, RZ ;  /* 0x000000030d007824 */ /* 0x000fe400078e02ff */
[----:B------:R-:W-:Y:S01]  /*0680*/  HFMA2 R18, -RZ, RZ, 0, 0 ;  /* 0x00000000ff127431 */ /* 0x000fe200000001ff */
[----:B------:R-:W-:Y:S01]  /*0690*/  BSSY.RECONVERGENT B0, `(.L_x_37) ;  /* 0x0000074000007945 */ /* 0x000fe20003800200 */
[----:B------:R-:W1:Y:S01]  /*06a0*/  LDCU UR4, c[0x0][0x390] ;  /* 0x00007200ff0477ac */ /* 0x000e620008000800 */
[----:B------:R-:W-:Y:S01]  /*06b0*/  IMAD.MOV.U32 R17, RZ, RZ, RZ ;  /* 0x000000ffff117224 */ /* 0x000fe200078e00ff */
[----:B------:R-:W-:-:S04]  /*06c0*/  IADD3 R0, P0, PT, R0, R15, RZ ;  /* 0x0000000f00007210 */ /* 0x000fc80007f1e0ff */
[----:B------:R-:W-:Y:S02]  /*06d0*/  LEA.HI.X.SX32 R3, R15, RZ, 0x1, P0 ;  /* 0x000000ff0f037211 */ /* 0x000fe400000f0eff */
[----:B0-----:R-:W-:-:S04]  /*06e0*/  LEA R2, P0, R0, UR12, 0x2 ;  /* 0x0000000c00027c11 */ /* 0x001fc8000f8010ff */
[----:B------:R-:W-:Y:S01]  /*06f0*/  LEA.HI.X R3, R0, UR13, R3, 0x2, P0 ;  /* 0x0000000d00037c11 */ /* 0x000fe200080f1403 */
[----:B-1----:R-:W-:-:S08]  /*0700*/  IMAD R19, R13, UR4, RZ ;  /* 0x000000040d137c24 */ /* 0x002fd0000f8e02ff */
.L_x_49:
[----:B------:R-:W0:Y:S01]  /*0710*/  LDCU.64 UR12, c[0x0][0x398] ;  /* 0x00007300ff0c77ac */ /* 0x000e220008000a00 */
[----:B------:R-:W-:Y:S01]  /*0720*/  IMAD R7, R17, 0x3, RZ ;  /* 0x0000000311077824 */ /* 0x000fe200078e02ff */
[----:B------:R-:W3:Y:S04]  /*0730*/  LDG.E R8, desc[UR10][R2.64+0x4] ;  /* 0x0000040a02087981 */ /* 0x000ee8000c1e1900 */
[----:B------:R-:W-:Y:S01]  /*0740*/  IADD3 R0, P0, PT, R7, R12, RZ ;  /* 0x0000000c07007210 */ /* 0x000fe20007f1e0ff */
[----:B------:R-:W4:Y:S03]  /*0750*/  LDG.E R9, desc[UR10][R2.64+0x8] ;  /* 0x0000080a02097981 */ /* 0x000f26000c1e1900 */
[----:B------:R-:W-:-:S02]  /*0760*/  LEA.HI.X.SX32 R7, R12, RZ, 0x1, P0 ;  /* 0x000000ff0c077211 */ /* 0x000fc400000f0eff */
[----:B0-----:R-:W-:-:S04]  /*0770*/  LEA R6, P0, R0, UR12, 0x2 ;  /* 0x0000000c00067c11 */ /* 0x001fc8000f8010ff */
[----:B------:R-:W-:Y:S02]  /*0780*/  LEA.HI.X R7, R0, UR13, R7, 0x2, P0 ;  /* 0x0000000d00077c11 */ /* 0x000fe400080f1407 */
[----:B------:R-:W5:Y:S04]  /*0790*/  LDG.E R0, desc[UR10][R2.64] ;  /* 0x0000000a02007981 */ /* 0x000f68000c1e1900 */
[----:B------:R-:W3:Y:S04]  /*07a0*/  LDG.E R23, desc[UR10][R6.64+0x4] ;  /* 0x0000040a06177981 */ /* 0x000ee8000c1e1900 */
[----:B------:R-:W5:Y:S04]  /*07b0*/  LDG.E R21, desc[UR10][R6.64] ;  /* 0x0000000a06157981 */ /* 0x000f68000c1e1900 */
[----:B------:R-:W4:Y:S01]  /*07c0*/  LDG.E R22, desc[UR10][R6.64+0x8] ;  /* 0x0000080a06167981 */ /* 0x000f22000c1e1900 */
[----:B------:R-:W-:Y:S01]  /*07d0*/  BSSY.RECONVERGENT B1, `(.L_x_38) ;  /* 0x0000012000017945 */ /* 0x000fe20003800200 */
[----:B---3--:R-:W-:Y:S01]  /*07e0*/  FADD R8, R8, -R23 ;  /* 0x8000001708087221 */ /* 0x008fe20000000000 */
[----:B-----5:R-:W-:-:S03]  /*07f0*/  FADD R0, R0, -R21 ;  /* 0x8000001500007221 */ /* 0x020fc60000000000 */
[----:B------:R-:W-:Y:S01]  /*0800*/  FMUL R21, R8, R8 ;  /* 0x0000000808157220 */ /* 0x000fe20000400000 */
[----:B----4-:R-:W-:-:S03]  /*0810*/  FADD R22, R9, -R22 ;  /* 0x8000001609167221 */ /* 0x010fc60000000000 */
[----:B------:R-:W-:-:S04]  /*0820*/  FFMA R21, R0, R0, R21 ;  /* 0x0000000000157223 */ /* 0x000fc80000000015 */
[----:B------:R-:W-:-:S04]  /*0830*/  FFMA R21, R22, R22, R21 ;  /* 0x0000001616157223 */ /* 0x000fc80000000015 */
[----:B------:R-:W-:Y:S01]  /*0840*/  VIADD R0, R21, 0xf3000000 ;  /* 0xf300000015007836 */ /* 0x000fe20000000000 */
[----:B------:R0:W1:Y:S04]  /*0850*/  MUFU.RSQ R8, R21 ;  /* 0x0000001500087308 */ /* 0x0000680000001400 */
[----:B------:R-:W-:-:S13]  /*0860*/  ISETP.GT.U32.AND P0, PT, R0, 0x727fffff, PT ;  /* 0x727fffff0000780c */ /* 0x000fda0003f04070 */
[----:B01----:R-:W-:Y:S05]  /*0870*/  @!P0 BRA `(.L_x_39) ;  /* 0x00000000000c8947 */ /* 0x003fea0003800000 */
[----:B------:R-:W-:-:S07]  /*0880*/  MOV R22, 0x8a0 ;  /* 0x000008a000167802 */ /* 0x000fce0000000f00 */
[----:B--2---:R-:W-:Y:S05]  /*0890*/  CALL.REL.NOINC `($__internal_0_$__cuda_sm20_sqrt_rn_f32_slowpath) ;  /* 0x00000004007c7944 */ /* 0x004fea0003c00000 */
[----:B------:R-:W-:Y:S05]  /*08a0*/  BRA `(.L_x_40) ;  /* 0x0000000000107947 */ /* 0x000fea0003800000 */
.L_x_39:
[----:B------:R-:W-:Y:S01]  /*08b0*/  FMUL.FTZ R0, R21, R8 ;  /* 0x0000000815007220 */ /* 0x000fe20000410000 */
[----:B------:R-:W-:-:S03]  /*08c0*/  FMUL.FTZ R6, R8, 0.5 ;  /* 0x3f00000008067820 */ /* 0x000fc60000410000 */
[----:B------:R-:W-:-:S04]  /*08d0*/  FFMA R7, -R0, R0, R21 ;  /* 0x0000000000077223 */ /* 0x000fc80000000115 */
[----:B------:R-:W-:-:S07]  /*08e0*/  FFMA R0, R7, R6, R0 ;  /* 0x0000000607007223 */ /* 0x000fce0000000000 */
.L_x_40:
[----:B------:R-:W-:Y:S05]  /*08f0*/  BSYNC.RECONVERGENT B1 ;  /* 0x0000000000017941 */ /* 0x000fea0003800200 */
.L_x_38:
[----:B------:R-:W0:Y:S01]  /*0900*/  LDCU UR4, c[0x0][0x38c] ;  /* 0x00007180ff0477ac */ /* 0x000e220008000800 */
[----:B------:R-:W-:Y:S01]  /*0910*/  FMNMX R0, R0, 9.999999682655225389e-21, !PT ;  /* 0x1e3ce50800007809 */ /* 0x000fe20007800000 */
[----:B------:R-:W-:Y:S03]  /*0920*/  BSSY.RECONVERGENT B1, `(.L_x_41) ;  /* 0x0000044000017945 */ /* 0x000fe60003800200 */
[----:B0-----:R-:W-:-:S13]  /*0930*/  FSETP.GEU.AND P0, PT, R0, UR4, PT ;  /* 0x0000000400007c0b */ /* 0x001fda000bf0e000 */
[----:B------:R-:W-:Y:S05]  /*0940*/  @P0 BRA `(.L_x_42) ;  /* 0x0000000400040947 */ /* 0x000fea0003800000 */
[----:B------:R-:W0:Y:S01]  /*0950*/  LDC R21, c[0x0][0x390] ;  /* 0x0000e400ff157b82 */ /* 0x000e220000000800 */
[----:B------:R-:W-:Y:S01]  /*0960*/  BSSY.RECONVERGENT B2, `(.L_x_43) ;  /* 0x000003b000027945 */ /* 0x000fe20003800200 */
[----:B0-----:R-:W-:-:S04]  /*0970*/  ISETP.GE.AND P0, PT, R21, 0x1, PT ;  /* 0x000000011500780c */ /* 0x001fc80003f06270 */
[----:B------:R-:W-:-:S13]  /*0980*/  ISETP.NE.OR P0, PT, R18, RZ, !P0 ;  /* 0x000000ff1200720c */ /* 0x000fda0004705670 */
[----:B------:R-:W-:Y:S05]  /*0990*/  @P0 BRA `(.L_x_44) ;  /* 0x0000000000dc0947 */ /* 0x000fea0003800000 */
[----:B------:R-:W-:Y:S01]  /*09a0*/  ISETP.GE.U32.AND P0, PT, R21, 0x8, PT ;  /* 0x000000081500780c */ /* 0x000fe20003f06070 */
[----:B------:R-:W-:-:S12]  /*09b0*/  UMOV UR4, URZ ;  /* 0x000000ff00047c82 */ /* 0x000fd80008000000 */
[----:B------:R-:W-:Y:S05]  /*09c0*/  @!P0 BRA `(.L_x_45) ;  /* 0x00000000004c8947 */ /* 0x000fea0003800000 */
[----:B------:R-:W-:Y:S01]  /*09d0*/  LEA R0, P0, R19, R14, 0x2 ;  /* 0x0000000e13007211 */ /* 0x000fe200078010ff */
[----:B------:R-:W-:-:S03]  /*09e0*/  UMOV UR4, UR7 ;  /* 0x0000000700047c82 */ /* 0x000fc60008000000 */
[----:B------:R-:W-:-:S09]  /*09f0*/  LEA.HI.X R9, R19, R16, RZ, 0x2, P0 ;  /* 0x0000001013097211 */ /* 0x000fd200000f14ff */
.L_x_46:
[----:B0-----:R-:W-:Y:S01]  /*0a00*/  IMAD.MOV.U32 R6, RZ, RZ, R0 ;  /* 0x000000ffff067224 */ /* 0x001fe200078e0000 */
[----:B------:R-:W-:Y:S01]  /*0a10*/  UIADD3 UR4, UPT, UPT, UR4, 0x8, URZ ;  /* 0x0000000804047890 */ /* 0x000fe2000fffe0ff */
[----:B------:R-:W-:-:S03]  /*0a20*/  IMAD.MOV.U32 R7, RZ, RZ, R9 ;  /* 0x000000ffff077224 */ /* 0x000fc600078e0009 */
[----:B------:R-:W-:Y:S01]  /*0a30*/  UISETP.NE.AND UP0, UPT, UR4, URZ, UPT ;  /* 0x000000ff0400728c */ /* 0x000fe2000bf05270 */
[----:B------:R-:W-:Y:S01]  /*0a40*/  IADD3 R0, P0, PT, R6, 0x20, RZ ;  /* 0x0000002006007810 */ /* 0x000fe20007f1e0ff */
[----:B------:R0:W-:Y:S04]  /*0a50*/  STG.E desc[UR10][R6.64+-0x10], R17 ;  /* 0xfffff01106007986 */ /* 0x0001e8000c10190a */
[----:B------:R0:W-:Y:S01]  /*0a60*/  STG.E desc[UR10][R6.64+-0xc], R17 ;  /* 0xfffff41106007986 */ /* 0x0001e2000c10190a */
[----:B------:R-:W-:-:S03]  /*0a70*/  IMAD.X R9, RZ, RZ, R7, P0 ;  /* 0x000000ffff097224 */ /* 0x000fc600000e0607 */
[----:B------:R0:W-:Y:S04]  /*0a80*/  STG.E desc[UR10][R6.64+-0x8], R17 ;  /* 0xfffff81106007986 */ /* 0x0001e8000c10190a */
[----:B------:R0:W-:Y:S04]  /*0a90*/  STG.E desc[UR10][R6.64+-0x4], R17 ;  /* 0xfffffc1106007986 */ /* 0x0001e8000c10190a */
[----:B------:R0:W-:Y:S04]  /*0aa0*/  STG.E desc[UR10][R6.64], R17 ;  /* 0x0000001106007986 */ /* 0x0001e8000c10190a */
[----:B------:R0:W-:Y:S04]  /*0ab0*/  STG.E desc[UR10][R6.64+0x4], R17 ;  /* 0x0000041106007986 */ /* 0x0001e8000c10190a */
[----:B------:R0:W-:Y:S04]  /*0ac0*/  STG.E desc[UR10][R6.64+0x8], R17 ;  /* 0x0000081106007986 */ /* 0x0001e8000c10190a */
[----:B------:R0:W-:Y:S01]  /*0ad0*/  STG.E desc[UR10][R6.64+0xc], R17 ;  /* 0x00000c1106007986 */ /* 0x0001e2000c10190a */
[----:B------:R-:W-:Y:S05]  /*0ae0*/  BRA.U UP0, `(.L_x_46) ;  /* 0xfffffffd00c47547 */ /* 0x000fea000b83ffff */
[----:B------:R-:W-:-:S05]  /*0af0*/  UMOV UR4, UR6 ;  /* 0x0000000600047c82 */ /* 0x000fca0008000000 */
.L_x_45:
[----:B------:R-:W-:-:S09]  /*0b00*/  UISETP.NE.AND UP0, UPT, UR8, URZ, UPT ;  /* 0x000000ff0800728c */ /* 0x000fd2000bf05270 */
[----:B------:R-:W-:Y:S05]  /*0b10*/  BRA.U !UP0, `(.L_x_44) ;  /* 0x00000001087c7547 */ /* 0x000fea000b800000 */
[----:B------:R-:W-:Y:S02]  /*0b20*/  UIADD3 UR9, UPT, UPT, UR8, -0x1, URZ ;  /* 0xffffffff08097890 */ /* 0x000fe4000fffe0ff */
[----:B------:R-:W-:Y:S02]  /*0b30*/  UISETP.NE.AND UP1, UPT, UR5, URZ, UPT ;  /* 0x000000ff0500728c */ /* 0x000fe4000bf25270 */
[----:B------:R-:W-:-:S09]  /*0b40*/  UISETP.GE.U32.AND UP0, UPT, UR9, 0x3, UPT ;  /* 0x000000030900788c */ /* 0x000fd2000bf06070 */
[----:B------:R-:W-:Y:S05]  /*0b50*/  BRA.U !UP0, `(.L_x_47) ;  /* 0x00000001082c7547 */ /* 0x000fea000b800000 */
[C---:B0-----:R-:W-:Y:S02]  /*0b60*/  IADD3 R7, P0, PT, R19.reuse, UR4, RZ ;  /* 0x0000000413077c10 */ /* 0x041fe4000ff1e0ff */
[----:B------:R-:W-:Y:S01]  /*0b70*/  IADD3 R9, PT, PT, R19, UR4, RZ ;  /* 0x0000000413097c10 */ /* 0x000fe2000fffe0ff */
[----:B------:R-:W-:Y:S02]  /*0b80*/  UIADD3 UR4, UPT, UPT, UR4, 0x4, URZ ;  /* 0x0000000404047890 */ /* 0x000fe4000fffe0ff */
[----:B------:R-:W-:Y:S01]  /*0b90*/  IMAD.X R0, RZ, RZ, RZ, P0 ;  /* 0x000000ffff007224 */ /* 0x000fe200000e06ff */
[----:B------:R-:W-:Y:S01]  /*0ba0*/  LEA R6, P0, R7, R4, 0x2 ;  /* 0x0000000407067211 */ /* 0x000fe200078010ff */
[----:B------:R-:W-:-:S03]  /*0bb0*/  IMAD.WIDE.U32 R8, R9, 0x4, R4 ;  /* 0x0000000409087825 */ /* 0x000fc600078e0004 */
[----:B------:R-:W-:Y:S02]  /*0bc0*/  LEA.HI.X R7, R7, R5, R0, 0x2, P0 ;  /* 0x0000000507077211 */ /* 0x000fe400000f1400 */
[----:B------:R1:W-:Y:S04]  /*0bd0*/  STG.E desc[UR10][R8.64], R17 ;  /* 0x0000001108007986 */ /* 0x0003e8000c10190a */
[----:B------:R1:W-:Y:S04]  /*0be0*/  STG.E desc[UR10][R6.64+0x4], R17 ;  /* 0x0000041106007986 */ /* 0x0003e8000c10190a */
[----:B------:R1:W-:Y:S04]  /*0bf0*/  STG.E desc[UR10][R6.64+0x8], R17 ;  /* 0x0000081106007986 */ /* 0x0003e8000c10190a */
[----:B------:R1:W-:Y:S02]  /*0c00*/  STG.E desc[UR10][R6.64+0xc], R17 ;  /* 0x00000c1106007986 */ /* 0x0003e4000c10190a */
.L_x_47:
[----:B------:R-:W-:Y:S05]  /*0c10*/  BRA.U !UP1, `(.L_x_44) ;  /* 0x00000001093c7547 */ /* 0x000fea000b800000 */
[----:B------:R-:W-:Y:S01]  /*0c20*/  UISETP.NE.AND UP0, UPT, UR5, 0x1, UPT ;  /* 0x000000010500788c */ /* 0x000fe2000bf05270 */
[----:B------:R-:W-:-:S08]  /*0c30*/  LOP3.LUT P0, RZ, R21, 0x1, RZ, 0xc0, !PT ;  /* 0x0000000115ff7812 */ /* 0x000fd0000780c0ff */
[----:B------:R-:W-:Y:S05]  /*0c40*/  BRA.U !UP0, `(.L_x_48) ;  /* 0x0000000108247547 */ /* 0x000fea000b800000 */
[C---:B01----:R-:W-:Y:S01]  /*0c50*/  IADD3 R7, P1, PT, R19.reuse, UR4, RZ ;  /* 0x0000000413077c10 */ /* 0x043fe2000ff3e0ff */
[----:B------:R-:W-:Y:S01]  /*0c60*/  VIADD R9, R19, UR4 ;  /* 0x0000000413097c36 */ /* 0x000fe20008000000 */
[----:B------:R-:W-:-:S03]  /*0c70*/  UIADD3 UR4, UPT, UPT, UR4, 0x2, URZ ;  /* 0x0000000204047890 */ /* 0x000fc6000fffe0ff */
[----:B------:R-:W-:Y:S01]  /*0c80*/  IMAD.X R0, RZ, RZ, RZ, P1 ;  /* 0x000000ffff007224 */ /* 0x000fe200008e06ff */
[----:B------:R-:W-:Y:S01]  /*0c90*/  LEA R6, P1, R7, R4, 0x2 ;  /* 0x0000000407067211 */ /* 0x000fe200078210ff */
[----:B------:R-:W-:-:S03]  /*0ca0*/  IMAD.WIDE.U32 R8, R9, 0x4, R4 ;  /* 0x0000000409087825 */ /* 0x000fc600078e0004 */
[----:B------:R-:W-:Y:S02]  /*0cb0*/  LEA.HI.X R7, R7, R5, R0, 0x2, P1 ;  /* 0x0000000507077211 */ /* 0x000fe400008f1400 */
[----:B------:R3:W-:Y:S04]  /*0cc0*/  STG.E desc[UR10][R8.64], R17 ;  /* 0x0000001108007986 */ /* 0x0007e8000c10190a */
[----:B------:R3:W-:Y:S03]  /*0cd0*/  STG.E desc[UR10][R6.64+0x4], R17 ;  /* 0x0000041106007986 */ /* 0x0007e6000c10190a */
.L_x_48:
[----:B01-3--:R-:W-:-:S04]  /*0ce0*/  @P0 VIADD R7, R19, UR4 ;  /* 0x0000000413070c36 */ /* 0x00bfc80008000000 */
[----:B------:R-:W-:-:S05]  /*0cf0*/  @P0 IMAD.WIDE.U32 R6, R7, 0x4, R4 ;  /* 0x0000000407060825 */ /* 0x000fca00078e0004 */
[----:B------:R3:W-:Y:S02]  /*0d00*/  @P0 STG.E desc[UR10][R6.64], R17 ;  /* 0x0000001106000986 */ /* 0x0007e4000c10190a */
.L_x_44:
[----:B------:R-:W-:Y:S05]  /*0d10*/  BSYNC.RECONVERGENT B2 ;  /* 0x0000000000027941 */ /* 0x000fea0003800200 */
.L_x_43:
[----:B01-3--:R-:W-:Y:S01]  /*0d20*/  IADD3 R7, PT, PT, R19, R18, RZ ;  /* 0x0000001213077210 */ /* 0x00bfe20007ffe0ff */
[----:B------:R-:W-:-:S04]  /*0d30*/  VIADD R18, R18, 0x1 ;  /* 0x0000000112127836 */ /* 0x000fc80000000000 */
[----:B------:R-:W-:-:S05]  /*0d40*/  IMAD.WIDE R6, R7, 0x4, R4 ;  /* 0x0000000407067825 */ /* 0x000fca00078e0204 */
[----:B------:R0:W-:Y:S02]  /*0d50*/  STG.E desc[UR10][R6.64], R17 ;  /* 0x0000001106007986 */ /* 0x0001e4000c10190a */
.L_x_42:
[----:B------:R-:W-:Y:S05]  /*0d60*/  BSYNC.RECONVERGENT B1 ;  /* 0x0000000000017941 */ /* 0x000fea0003800200 */
.L_x_41:
[----:B------:R-:W1:Y:S01]  /*0d70*/  LDCU UR4, c[0x0][0x384] ;  /* 0x00007080ff0477ac */ /* 0x000e620008000800 */
[----:B0-----:R-:W-:Y:S01]  /*0d80*/  VIADD R17, R17, 0x1 ;  /* 0x0000000111117836 */ /* 0x001fe20000000000 */
[----:B------:R-:W0:Y:S04]  /*0d90*/  LDCU UR9, c[0x0][0x390] ;  /* 0x00007200ff0977ac */ /* 0x000e280008000800 */
[----:B-1----:R-:W-:Y:S02]  /*0da0*/  ISETP.GE.AND P0, PT, R17, UR4, PT ;  /* 0x0000000411007c0c */ /* 0x002fe4000bf06270 */
[----:B0-----:R-:W-:-:S13]  /*0db0*/  ISETP.NE.AND P1, PT, R18, UR9, PT ;  /* 0x0000000912007c0c */ /* 0x001fda000bf25270 */
[----:B------:R-:W-:Y:S05]  /*0dc0*/  @!P0 BRA P1, `(.L_x_49) ;  /* 0xfffffff800508947 */ /* 0x000fea000083ffff */
[----:B------:R-:W-:Y:S05]  /*0dd0*/  BSYNC.RECONVERGENT B0 ;  /* 0x0000000000007941 */ /* 0x000fea0003800200 */
.L_x_37:
[----:B------:R-:W0:Y:S01]  /*0de0*/  LDCU.64 UR12, c[0x0][0x3b0] ;  /* 0x00007600ff0c77ac */ /* 0x000e220008000a00 */
[----:B------:R-:W-:Y:S01]  /*0df0*/  IADD3 R0, P0, PT, R11, R13, RZ ;  /* 0x0000000d0b007210 */ /* 0x000fe20007f1e0ff */
[----:B--2---:R-:W-:Y:S01]  /*0e00*/  IMAD.IADD R13, R10, 0x1, R13 ;  /* 0x000000010a0d7824 */ /* 0x004fe200078e020d */
[----:B------:R-:W1:Y:S03]  /*0e10*/  LDCU UR4, c[0x0][0x388] ;  /* 0x00007100ff0477ac */ /* 0x000e660008000800 */
[----:B------:R-:W-:Y:S01]  /*0e20*/  IMAD.X R3, RZ, RZ, R20, P0 ;  /* 0x000000ffff037224 */ /* 0x000fe200000e0614 */
[----:B0-----:R-:W-:-:S04]  /*0e30*/  LEA R2, P0, R0, UR12, 0x2 ;  /* 0x0000000c00027c11 */ /* 0x001fc8000f8010ff */
[----:B------:R-:W-:Y:S02]  /*0e40*/  LEA.HI.X R3, R0, UR13, R3, 0x2, P0 ;  /* 0x0000000d00037c11 */ /* 0x000fe400080f1403 */
[----:B-1----:R-:W-:-:S03]  /*0e50*/  ISETP.GE.AND P0, PT, R13, UR4, PT ;  /* 0x000000040d007c0c */ /* 0x002fc6000bf06270 */
[----:B------:R0:W-:Y:S10]  /*0e60*/  STG.E desc[UR10][R2.64], R18 ;  /* 0x0000001202007986 */ /* 0x0001f4000c10190a */
[----:B------:R-:W-:Y:S05]  /*0e70*/  @!P0 BRA `(.L_x_50) ;  /* 0xfffffff400f88947 */ /* 0x000fea000383ffff */
[----:B------:R-:W-:Y:S05]  /*0e80*/  EXIT ;  /* 0x000000000000794d */ /* 0x000fea0003800000 */
        .weak           $__internal_0_$__cuda_sm20_sqrt_rn_f32_slowpath
        .type           $__internal_0_$__cuda_sm20_sqrt_rn_f32_slowpath,@function
        .size           $__internal_0_$__cuda_sm20_sqrt_rn_f32_slowpath,(.L_x_53 - $__internal_0_$__cuda_sm20_sqrt_rn_f32_slowpath)
$__internal_0_$__cuda_sm20_sqrt_rn_f32_slowpath:
[----:B------:R-:W-:-:S13]  /*0e90*/  LOP3.LUT P0, RZ, R21, 0x7fffffff, RZ, 0xc0, !PT ;  /* 0x7fffffff15ff7812 */ /* 0x000fda000780c0ff */
[----:B------:R-:W-:Y:S01]  /*0ea0*/  @!P0 MOV R6, R21 ;  /* 0x0000001500068202 */ /* 0x000fe20000000f00 */
[----:B------:R-:W-:Y:S06]  /*0eb0*/  @!P0 BRA `(.L_x_51) ;  /* 0x0000000000448947 */ /* 0x000fec0003800000 */
[----:B------:R-:W-:Y:S01]  /*0ec0*/  FSETP.GEU.FTZ.AND P0, PT, R21, RZ, PT ;  /* 0x000000ff1500720b */ /* 0x000fe20003f1e000 */
[----:B------:R-:W-:-:S12]  /*0ed0*/  IMAD.MOV.U32 R0, RZ, RZ, R21 ;  /* 0x000000ffff007224 */ /* 0x000fd800078e0015 */
[----:B------:R-:W-:Y:S01]  /*0ee0*/  @!P0 IMAD.MOV.U32 R6, RZ, RZ, 0x7fffffff ;  /* 0x7fffffffff068424 */ /* 0x000fe200078e00ff */
[----:B------:R-:W-:Y:S06]  /*0ef0*/  @!P0 BRA `(.L_x_51) ;  /* 0x0000000000348947 */ /* 0x000fec0003800000 */
[----:B------:R-:W-:-:S13]  /*0f00*/  FSETP.GTU.FTZ.AND P0, PT, |R0|, +INF , PT ;  /* 0x7f8000000000780b */ /* 0x000fda0003f1c200 */
[----:B------:R-:W-:Y:S01]  /*0f10*/  @P0 FADD.FTZ R6, R0, 1 ;  /* 0x3f80000000060421 */ /* 0x000fe20000010000 */
[----:B------:R-:W-:Y:S06]  /*0f20*/  @P0 BRA `(.L_x_51) ;  /* 0x0000000000280947 */ /* 0x000fec0003800000 */
[----:B------:R-:W-:-:S13]  /*0f30*/  FSETP.NEU.FTZ.AND P0, PT, |R0|, +INF , PT ;  /* 0x7f8000000000780b */ /* 0x000fda0003f1d200 */
[----:B------:R-:W-:-:S04]  /*0f40*/  @P0 FFMA R7, R0, 1.84467440737095516160e+19, RZ ;  /* 0x5f80000000070823 */ /* 0x000fc800000000ff */
[----:B------:R-:W0:Y:S02]  /*0f50*/  @P0 MUFU.RSQ R6, R7 ;  /* 0x0000000700060308 */ /* 0x000e240000001400 */
[----:B0-----:R-:W-:Y:S01]  /*0f60*/  @P0 FMUL.FTZ R8, R7, R6 ;  /* 0x0000000607080220 */ /* 0x001fe20000410000 */
[----:B------:R-:W-:Y:S01]  /*0f70*/  @P0 FMUL.FTZ R21, R6, 0.5 ;  /* 0x3f00000006150820 */ /* 0x000fe20000410000 */
[----:B------:R-:W-:Y:S02]  /*0f80*/  @!P0 IMAD.MOV.U32 R6, RZ, RZ, R0 ;  /* 0x000000ffff068224 */ /* 0x000fe400078e0000 */
[----:B------:R-:W-:-:S04]  /*0f90*/  @P0 FADD.FTZ R9, -R8, -RZ ;  /* 0x800000ff08090221 */ /* 0x000fc80000010100 */
[----:B------:R-:W-:-:S04]  /*0fa0*/  @P0 FFMA R9, R8, R9, R7 ;  /* 0x0000000908090223 */ /* 0x000fc80000000007 */
[----:B------:R-:W-:-:S04]  /*0fb0*/  @P0 FFMA R9, R9, R21, R8 ;  /* 0x0000001509090223 */ /* 0x000fc80000000008 */
[----:B------:R-:W-:-:S07]  /*0fc0*/  @P0 FMUL.FTZ R6, R9, 2.3283064365386962891e-10 ;  /* 0x2f80000009060820 */ /* 0x000fce0000410000 */
.L_x_51:
[----:B------:R-:W-:Y:S01]  /*0fd0*/  MOV R0, R6 ;  /* 0x0000000600007202 */ /* 0x000fe20000000f00 */
[----:B------:R-:W-:Y:S02]  /*0fe0*/  IMAD.MOV.U32 R6, RZ, RZ, R22 ;  /* 0x000000ffff067224 */ /* 0x000fe400078e0016 */
[----:B------:R-:W-:-:S04]  /*0ff0*/  IMAD.MOV.U32 R7, RZ, RZ, 0x0 ;  /* 0x00000000ff077424 */ /* 0x000fc800078e00ff */
[----:B------:R-:W-:Y:S05]  /*1000*/  RET.REL.NODEC R6 `(_Z20query_ball_point_gpuiiifiPKfS0_PiS1_) ;  /* 0xffffffec06fc7950 */ /* 0x000fea0003c3ffff */
.L_x_52:
        /* <DEDUP_REMOVED lines=15> */
.L_x_53:


//--------------------- .nv.shared.reserved.0     --------------------------
	.section	.nv.shared.reserved.0,"aw",@nobits
	.weak		__nv_reservedSMEM_offset_0_alias
	.size		__nv_reservedSMEM_offset_0_alias, 0, 64
	.other		__nv_reservedSMEM_offset_0_alias,@"STO_CUDA_RESERVED_SHARED STV_DEFAULT"
__nv_reservedSMEM_offset_0_alias:
	.zero		0
	.zero		64


//--------------------- .nv.constant0._Z18selection_sort_gpuiiiiPKfPiPf --------------------------
	.section	.nv.constant0._Z18selection_sort_gpuiiiiPKfPiPf,"a",@progbits
	.sectionflags	@""
	.align	4
.nv.constant0._Z18selection_sort_gpuiiiiPKfPiPf:
	.zero		936


//--------------------- .nv.constant0._Z20group_point_grad_gpuiiiiiPKfPKiPf --------------------------
	.section	.nv.constant0._Z20group_point_grad_gpuiiiiiPKfPKiPf,"a",@progbits
	.sectionflags	@""
	.align	4
.nv.constant0._Z20group_point_grad_gpuiiiiiPKfPKiPf:
	.zero		944


//--------------------- .nv.constant0._Z15group_point_gpuiiiiiPKfPKiPf --------------------------
	.section	.nv.constant0._Z15group_point_gpuiiiiiPKfPKiPf,"a",@progbits
	.sectionflags	@""
	.align	4
.nv.constant0._Z15group_point_gpuiiiiiPKfPKiPf:
	.zero		944


//--------------------- .nv.constant0._Z20query_ball_point_gpuiiifiPKfS0_PiS1_ --------------------------
	.section	.nv.constant0._Z20query_ball_point_gpuiiifiPKfS0_PiS1_,"a",@progbits
	.sectionflags	@""
	.align	4
.nv.constant0._Z20query_ball_point_gpuiiifiPKfS0_PiS1_:
	.zero		952


//--------------------- SYMBOLS --------------------------

	.type		.nv.reservedSmem.offset0,@object
	.size		.nv.reservedSmem.offset0,0x4
